// auto-generated by cutlass_sweep.gemm — config: {"arch": "sm_100", "cluster_m": 2, "cluster_n": 1, "dtype": "e4m3", "dtype_b": "e4m3", "layout": "nt", "stages": 0, "tile_k": 256, "tile_m": 256, "tile_n": 64}
#include "cutlass/cutlass.h"
#include "cutlass/gemm/collective/collective_builder.hpp"
#include "cutlass/gemm/device/gemm_universal_adapter.h"
#include "cutlass/gemm/kernel/gemm_universal.hpp"
#include "cutlass/epilogue/collective/collective_builder.hpp"

using ElemA = cutlass::float_e4m3_t;
using ElemB = cutlass::float_e4m3_t;
using ElemCD = cutlass::float_e4m3_t;
using Acc  = float;
using TileShape    = cute::Shape<cute::_256, cute::_64, cute::_256>;
using ClusterShape = cute::Shape<cute::_2, cute::_1, cute::_1>;

using CollectiveEpilogue = typename cutlass::epilogue::collective::CollectiveBuilder<
    cutlass::arch::Sm100, cutlass::arch::OpClassTensorOp,
    TileShape, ClusterShape,
    cutlass::epilogue::collective::EpilogueTileAuto,
    Acc, Acc,
    ElemCD, cutlass::layout::RowMajor, 128 / cutlass::sizeof_bits<ElemCD>::value,
    ElemCD, cutlass::layout::RowMajor, 128 / cutlass::sizeof_bits<ElemCD>::value,
    cutlass::epilogue::collective::EpilogueScheduleAuto
  >::CollectiveOp;

using CollectiveMainloop = typename cutlass::gemm::collective::CollectiveBuilder<
    cutlass::arch::Sm100, cutlass::arch::OpClassTensorOp,
    ElemA, cutlass::layout::RowMajor, 128 / cutlass::sizeof_bits<ElemA>::value,
    ElemB, cutlass::layout::ColumnMajor, 128 / cutlass::sizeof_bits<ElemB>::value,
    Acc,
    TileShape, ClusterShape,
    cutlass::gemm::collective::StageCountAutoCarveout<static_cast<int>(sizeof(typename CollectiveEpilogue::SharedStorage))>,
    cutlass::gemm::collective::KernelScheduleAuto
  >::CollectiveOp;

using GemmKernel = cutlass::gemm::kernel::GemmUniversal<
    cute::Shape<int,int,int,int>,
    CollectiveMainloop,
    CollectiveEpilogue
>;
using Gemm = cutlass::gemm::device::GemmUniversalAdapter<GemmKernel>;

// Force the device kernel symbol into the cubin without needing a host main.
auto* _anchor = &cutlass::device_kernel<GemmKernel>;


// ===== COMPILED SASS (sm_100a) =====

	.target	sm_100a

	.elftype	@"ET_EXEC"


//--------------------- .note.nv.tkinfo           --------------------------
	.section	.note.nv.tkinfo,"",@"SHT_NOTE"
	.sectionflags	@"SHF_NOTE_NV_TKINFO"
	.tkinfo
        /*0018*/ 	.word	0x00000002
        /*0030*/ 	.string	""
        /*0030*/ 	.string	"ptxas"
        /*0030*/ 	.string	"Cuda compilation tools, release 13.0, V13.0.88"
        /*0030*/ 	.string	"Build cuda_13.0.r13.0/compiler.36424714_0"
        /*0030*/ 	.string	"-arch sm_100a -m 64 "



//--------------------- .note.nv.cuinfo           --------------------------
	.section	.note.nv.cuinfo,"",@"SHT_NOTE"
	.sectionflags	@"SHF_NOTE_NV_CUINFO"
        /*0018*/ 	.short	0x0002
        /*001a*/ 	.short	0x0064
        /*001c*/ 	.short	0x0082
	.zero		2


//--------------------- .nv.info                  --------------------------
	.section	.nv.info,"",@"SHT_CUDA_INFO"
	.align	4


	//----- nvinfo : EIATTR_REGCOUNT
	.align		4
        /*0000*/ 	.byte	0x04, 0x2f
        /*0002*/ 	.short	(.L_19 - .L_18)
	.align		4
.L_18:
        /*0004*/ 	.word	index@(_ZN7cutlass13device_kernelINS_4gemm6kernel13GemmUniversalIN4cute5tupleIJiiiiEEENS1_10collective13CollectiveMmaINS1_35MainloopSm100TmaUmmaWarpSpecializedILi5ELi2ELi4ENS5_IJNS4_1CILi2EEENSA_ILi1EEESC_EEEEENS5_IJNSA_ILi256EEENSA_ILi64EEESF_EEENS_12float_e4m3_tENS5_IJlSC_lEEESI_SJ_NS4_8TiledMMAINS4_8MMA_AtomIJNS4_10MMA_TraitsINS4_25SM100_MMA_F8F6F4_2x1SM_SSEJSI_SI_fSF_SG_NS4_17integral_constantINS4_4UMMA5MajorELSQ_0EEESR_NSO_INSP_7ScaleInELSS_0EEEST_EEEEEENS4_6LayoutINS5_IJSC_SC_SC_EEENS5_IJNSA_ILi0EEESY_SY_EEEEENS5_IJNS4_10UnderscoreES11_S11_EEEEENS4_18SM100_TMA_2SM_LOADENS4_14ComposedLayoutINS4_7SwizzleILi3ELi4ELi3EEENS4_18smem_ptr_flag_bitsILi8EEENSW_INS5_IJNSA_ILi8EEENSA_ILi128EEEEEENS5_IJS1B_SC_EEEEEEEvNS4_8identityES14_S1F_vS1G_EENS_8epilogue10collective18CollectiveEpilogueINS1I_23Sm100TmaWarpSpecializedILi1ELi1ELi64ELb0ELb0EEEJNS5_IJS1B_SG_SF_EEENS5_IJNSW_IS1B_SC_EENSW_ISG_SC_EEEEESI_SJ_SI_SJ_NS1I_6fusion15FusionCallbacksIS1M_NS1R_17LinearCombinationISI_fSI_fLNS_15FloatRoundStyleE2EEES1N_S1Q_JEEENS4_5SM1004TMEM4LOAD26SM100_TMEM_LOAD_32dp32b64xENS4_13SM90_TMA_LOADENS15_INS16_ILi2ELi4ELi3EEES19_NSW_INS5_IJS1A_SG_EEENS5_IJSG_SC_EEEEEEENS4_39AutoVectorizingCopyWithAssumedAlignmentILi128EEENS4_14SM90_TMA_STOREES26_S28_S28_EEEvvEEEEvNT_6ParamsE)
        /*0008*/ 	.word	0x000000c2


	//----- nvinfo : EIATTR_FRAME_SIZE
	.align		4
.L_19:
        /*000c*/ 	.byte	0x04, 0x11
        /*000e*/ 	.short	(.L_21 - .L_20)
	.align		4
.L_20:
        /*0010*/ 	.word	index@($__internal_2_$__cuda_sm10x_tcgen05_guardrail_trap_unallocated_columns_being_dealloced)
        /*0014*/ 	.word	0x00000000


	//----- nvinfo : EIATTR_FRAME_SIZE
	.align		4
.L_21:
        /*0018*/ 	.byte	0x04, 0x11
        /*001a*/ 	.short	(.L_23 - .L_22)
	.align		4
.L_22:
        /*001c*/ 	.word	index@($__internal_1_$__cuda_sm10x_tcgen05_guardrail_trap_phase_invalid_during_alloc)
        /*0020*/ 	.word	0x00000000


	//----- nvinfo : EIATTR_FRAME_SIZE
	.align		4
.L_23:
        /*0024*/ 	.byte	0x04, 0x11
        /*0026*/ 	.short	(.L_25 - .L_24)
	.align		4
.L_24:
        /*0028*/ 	.word	index@($__internal_0_$__cuda_sm10x_tcgen05_guardrail_trap_col_being_dealloced_not_returned_by_alloc)
        /*002c*/ 	.word	0x00000000


	//----- nvinfo : EIATTR_FRAME_SIZE
	.align		4
.L_25:
        /*0030*/ 	.byte	0x04, 0x11
        /*0032*/ 	.short	(.L_27 - .L_26)
	.align		4
.L_26:
        /*0034*/ 	.word	index@(_ZN7cutlass13device_kernelINS_4gemm6kernel13GemmUniversalIN4cute5tupleIJiiiiEEENS1_10collective13CollectiveMmaINS1_35MainloopSm100TmaUmmaWarpSpecializedILi5ELi2ELi4ENS5_IJNS4_1CILi2EEENSA_ILi1EEESC_EEEEENS5_IJNSA_ILi256EEENSA_ILi64EEESF_EEENS_12float_e4m3_tENS5_IJlSC_lEEESI_SJ_NS4_8TiledMMAINS4_8MMA_AtomIJNS4_10MMA_TraitsINS4_25SM100_MMA_F8F6F4_2x1SM_SSEJSI_SI_fSF_SG_NS4_17integral_constantINS4_4UMMA5MajorELSQ_0EEESR_NSO_INSP_7ScaleInELSS_0EEEST_EEEEEENS4_6LayoutINS5_IJSC_SC_SC_EEENS5_IJNSA_ILi0EEESY_SY_EEEEENS5_IJNS4_10UnderscoreES11_S11_EEEEENS4_18SM100_TMA_2SM_LOADENS4_14ComposedLayoutINS4_7SwizzleILi3ELi4ELi3EEENS4_18smem_ptr_flag_bitsILi8EEENSW_INS5_IJNSA_ILi8EEENSA_ILi128EEEEEENS5_IJS1B_SC_EEEEEEEvNS4_8identityES14_S1F_vS1G_EENS_8epilogue10collective18CollectiveEpilogueINS1I_23Sm100TmaWarpSpecializedILi1ELi1ELi64ELb0ELb0EEEJNS5_IJS1B_SG_SF_EEENS5_IJNSW_IS1B_SC_EENSW_ISG_SC_EEEEESI_SJ_SI_SJ_NS1I_6fusion15FusionCallbacksIS1M_NS1R_17LinearCombinationISI_fSI_fLNS_15FloatRoundStyleE2EEES1N_S1Q_JEEENS4_5SM1004TMEM4LOAD26SM100_TMEM_LOAD_32dp32b64xENS4_13SM90_TMA_LOADENS15_INS16_ILi2ELi4ELi3EEES19_NSW_INS5_IJS1A_SG_EEENS5_IJSG_SC_EEEEEEENS4_39AutoVectorizingCopyWithAssumedAlignmentILi128EEENS4_14SM90_TMA_STOREES26_S28_S28_EEEvvEEEEvNT_6ParamsE)
        /*0038*/ 	.word	0x00000000


	//----- nvinfo : EIATTR_MIN_STACK_SIZE
	.align		4
.L_27:
        /*003c*/ 	.byte	0x04, 0x12
        /*003e*/ 	.short	(.L_29 - .L_28)
	.align		4
.L_28:
        /*0040*/ 	.word	index@(_ZN7cutlass13device_kernelINS_4gemm6kernel13GemmUniversalIN4cute5tupleIJiiiiEEENS1_10collective13CollectiveMmaINS1_35MainloopSm100TmaUmmaWarpSpecializedILi5ELi2ELi4ENS5_IJNS4_1CILi2EEENSA_ILi1EEESC_EEEEENS5_IJNSA_ILi256EEENSA_ILi64EEESF_EEENS_12float_e4m3_tENS5_IJlSC_lEEESI_SJ_NS4_8TiledMMAINS4_8MMA_AtomIJNS4_10MMA_TraitsINS4_25SM100_MMA_F8F6F4_2x1SM_SSEJSI_SI_fSF_SG_NS4_17integral_constantINS4_4UMMA5MajorELSQ_0EEESR_NSO_INSP_7ScaleInELSS_0EEEST_EEEEEENS4_6LayoutINS5_IJSC_SC_SC_EEENS5_IJNSA_ILi0EEESY_SY_EEEEENS5_IJNS4_10UnderscoreES11_S11_EEEEENS4_18SM100_TMA_2SM_LOADENS4_14ComposedLayoutINS4_7SwizzleILi3ELi4ELi3EEENS4_18smem_ptr_flag_bitsILi8EEENSW_INS5_IJNSA_ILi8EEENSA_ILi128EEEEEENS5_IJS1B_SC_EEEEEEEvNS4_8identityES14_S1F_vS1G_EENS_8epilogue10collective18CollectiveEpilogueINS1I_23Sm100TmaWarpSpecializedILi1ELi1ELi64ELb0ELb0EEEJNS5_IJS1B_SG_SF_EEENS5_IJNSW_IS1B_SC_EENSW_ISG_SC_EEEEESI_SJ_SI_SJ_NS1I_6fusion15FusionCallbacksIS1M_NS1R_17LinearCombinationISI_fSI_fLNS_15FloatRoundStyleE2EEES1N_S1Q_JEEENS4_5SM1004TMEM4LOAD26SM100_TMEM_LOAD_32dp32b64xENS4_13SM90_TMA_LOADENS15_INS16_ILi2ELi4ELi3EEES19_NSW_INS5_IJS1A_SG_EEENS5_IJSG_SC_EEEEEEENS4_39AutoVectorizingCopyWithAssumedAlignmentILi128EEENS4_14SM90_TMA_STOREES26_S28_S28_EEEvvEEEEvNT_6ParamsE)
        /*0044*/ 	.word	0x00000000
.L_29:


//--------------------- .nv.compat                --------------------------
	.section	.nv.compat,"",@"SHT_CUDA_COMPAT_INFO"
	.align	4
        /*0000*/ 	.byte	0x02, 0x09, 0x01, 0x00, 0x02, 0x02, 0x02, 0x00, 0x02, 0x05, 0x05, 0x00, 0x03, 0x07, 0x01, 0x01
        /*0010*/ 	.byte	0x02, 0x03, 0x01, 0x00, 0x02, 0x06, 0x01, 0x00, 0x04, 0x0b, 0x08, 0x00, 0x09, 0x00, 0x00, 0x00
        /*0020*/ 	.byte	0x00, 0x00, 0x00, 0x00


//--------------------- .nv.info._ZN7cutlass13device_kernelINS_4gemm6kernel13GemmUniversalIN4cute5tupleIJiiiiEEENS1_10collective13CollectiveMmaINS1_35MainloopSm100TmaUmmaWarpSpecializedILi5ELi2ELi4ENS5_IJNS4_1CILi2EEENSA_ILi1EEESC_EEEEENS5_IJNSA_ILi256EEENSA_ILi64EEESF_EEENS_12float_e4m3_tENS5_IJlSC_lEEESI_SJ_NS4_8TiledMMAINS4_8MMA_AtomIJNS4_10MMA_TraitsINS4_25SM100_MMA_F8F6F4_2x1SM_SSEJSI_SI_fSF_SG_NS4_17integral_constantINS4_4UMMA5MajorELSQ_0EEESR_NSO_INSP_7ScaleInELSS_0EEEST_EEEEEENS4_6LayoutINS5_IJSC_SC_SC_EEENS5_IJNSA_ILi0EEESY_SY_EEEEENS5_IJNS4_10UnderscoreES11_S11_EEEEENS4_18SM100_TMA_2SM_LOADENS4_14ComposedLayoutINS4_7SwizzleILi3ELi4ELi3EEENS4_18smem_ptr_flag_bitsILi8EEENSW_INS5_IJNSA_ILi8EEENSA_ILi128EEEEEENS5_IJS1B_SC_EEEEEEEvNS4_8identityES14_S1F_vS1G_EENS_8epilogue10collective18CollectiveEpilogueINS1I_23Sm100TmaWarpSpecializedILi1ELi1ELi64ELb0ELb0EEEJNS5_IJS1B_SG_SF_EEENS5_IJNSW_IS1B_SC_EENSW_ISG_SC_EEEEESI_SJ_SI_SJ_NS1I_6fusion15FusionCallbacksIS1M_NS1R_17LinearCombinationISI_fSI_fLNS_15FloatRoundStyleE2EEES1N_S1Q_JEEENS4_5SM1004TMEM4LOAD26SM100_TMEM_LOAD_32dp32b64xENS4_13SM90_TMA_LOADENS15_INS16_ILi2ELi4ELi3EEES19_NSW_INS5_IJS1A_SG_EEENS5_IJSG_SC_EEEEEEENS4_39AutoVectorizingCopyWithAssumedAlignmentILi128EEENS4_14SM90_TMA_STOREES26_S28_S28_EEEvvEEEEvNT_6ParamsE --------------------------
	.section	.nv.info._ZN7cutlass13device_kernelINS_4gemm6kernel13GemmUniversalIN4cute5tupleIJiiiiEEENS1_10collective13CollectiveMmaINS1_35MainloopSm100TmaUmmaWarpSpecializedILi5ELi2ELi4ENS5_IJNS4_1CILi2EEENSA_ILi1EEESC_EEEEENS5_IJNSA_ILi256EEENSA_ILi64EEESF_EEENS_12float_e4m3_tENS5_IJlSC_lEEESI_SJ_NS4_8TiledMMAINS4_8MMA_AtomIJNS4_10MMA_TraitsINS4_25SM100_MMA_F8F6F4_2x1SM_SSEJSI_SI_fSF_SG_NS4_17integral_constantINS4_4UMMA5MajorELSQ_0EEESR_NSO_INSP_7ScaleInELSS_0EEEST_EEEEEENS4_6LayoutINS5_IJSC_SC_SC_EEENS5_IJNSA_ILi0EEESY_SY_EEEEENS5_IJNS4_10UnderscoreES11_S11_EEEEENS4_18SM100_TMA_2SM_LOADENS4_14ComposedLayoutINS4_7SwizzleILi3ELi4ELi3EEENS4_18smem_ptr_flag_bitsILi8EEENSW_INS5_IJNSA_ILi8EEENSA_ILi128EEEEEENS5_IJS1B_SC_EEEEEEEvNS4_8identityES14_S1F_vS1G_EENS_8epilogue10collective18CollectiveEpilogueINS1I_23Sm100TmaWarpSpecializedILi1ELi1ELi64ELb0ELb0EEEJNS5_IJS1B_SG_SF_EEENS5_IJNSW_IS1B_SC_EENSW_ISG_SC_EEEEESI_SJ_SI_SJ_NS1I_6fusion15FusionCallbacksIS1M_NS1R_17LinearCombinationISI_fSI_fLNS_15FloatRoundStyleE2EEES1N_S1Q_JEEENS4_5SM1004TMEM4LOAD26SM100_TMEM_LOAD_32dp32b64xENS4_13SM90_TMA_LOADENS15_INS16_ILi2ELi4ELi3EEES19_NSW_INS5_IJS1A_SG_EEENS5_IJSG_SC_EEEEEEENS4_39AutoVectorizingCopyWithAssumedAlignmentILi128EEENS4_14SM90_TMA_STOREES26_S28_S28_EEEvvEEEEvNT_6ParamsE,"",@"SHT_CUDA_INFO"
	.sectionflags	@""
	.align	4


	//----- nvinfo : EIATTR_CUDA_API_VERSION
	.align		4
        /*0000*/ 	.byte	0x04, 0x37
        /*0002*/ 	.short	(.L_31 - .L_30)
.L_30:
        /*0004*/ 	.word	0x00000082


	//----- nvinfo : EIATTR_KPARAM_INFO
	.align		4
.L_31:
        /*0008*/ 	.byte	0x04, 0x17
        /*000a*/ 	.short	(.L_33 - .L_32)
.L_32:
        /*000c*/ 	.word	0x00000000
        /*0010*/ 	.short	0x0000
        /*0012*/ 	.short	0x0000
        /*0014*/ 	.byte	0x00, 0xf0, 0x01, 0x20


	//----- nvinfo : EIATTR_AT_ENTRY_FRAGMENTS
	.align		4
.L_33:
        /*0018*/ 	.byte	0x04, 0x4f
        /*001a*/ 	.short	(.L_35 - .L_34)


	//   ....[0]....
.L_34:
        /*001c*/ 	.word	0x00000007


	//----- nvinfo : EIATTR_RESERVED_SMEM_USED
	.align		4
.L_35:
        /*0020*/ 	.byte	0x01, 0x41
	.zero		2


	//----- nvinfo : EIATTR_SPARSE_MMA_MASK
	.align		4
        /*0024*/ 	.byte	0x03, 0x50
        /*0026*/ 	.short	0x0000


	//----- nvinfo : EIATTR_TCGEN05_2CTA_USED
	.align		4
        /*0028*/ 	.byte	0x01, 0x52
	.zero		2


	//----- nvinfo : EIATTR_MAXREG_COUNT
	.align		4
        /*002c*/ 	.byte	0x03, 0x1b
        /*002e*/ 	.short	0x00ff


	//----- nvinfo : EIATTR_NUM_BARRIERS
	.align		4
        /*0030*/ 	.byte	0x02, 0x4c
        /*0032*/ 	.byte	0x07
	.zero		1


	//----- nvinfo : EIATTR_EXTERNS
	.align		4
        /*0034*/ 	.byte	0x04, 0x0f
        /*0036*/ 	.short	(.L_37 - .L_36)


	//   ....[0]....
	.align		4
.L_36:
        /*0038*/ 	.word	index@(__assertfail)


	//----- nvinfo : EIATTR_MERCURY_ISA_VERSION
	.align		4
.L_37:
        /*003c*/ 	.byte	0x03, 0x5f
        /*003e*/ 	.short	0x0101


	//----- nvinfo : EIATTR_INT_WARP_WIDE_INSTR_OFFSETS
	.align		4
        /*0040*/ 	.byte	0x04, 0x31
        /*0042*/ 	.short	(.L_39 - .L_38)


	//   ....[0]....
.L_38:
        /*0044*/ 	.word	0x00000cd0


	//   ....[1]....
        /*0048*/ 	.word	0x00000d70


	//   ....[2]....
        /*004c*/ 	.word	0x00002230


	//   ....[3]....
        /*0050*/ 	.word	0x00004360


	//   ....[4]....
        /*0054*/ 	.word	0x00004380


	//   ....[5]....
        /*0058*/ 	.word	0x000043b0


	//   ....[6]....
        /*005c*/ 	.word	0x00004dc0


	//   ....[7]....
        /*0060*/ 	.word	0x00004ee0


	//----- nvinfo : EIATTR_COOP_GROUP_MASK_REGIDS
	.align		4
.L_39:
        /*0064*/ 	.byte	0x04, 0x29
        /*0066*/ 	.short	(.L_41 - .L_40)


	//   ....[0]....
.L_40:
        /*0068*/ 	.word	0xffffffff


	//   ....[1]....
        /*006c*/ 	.word	0xffffffff


	//   ....[2]....
        /*0070*/ 	.word	0xffffffff


	//   ....[3]....
        /*0074*/ 	.word	0xffffffff


	//   ....[4]....
        /*0078*/ 	.word	0xffffffff


	//   ....[5]....
        /*007c*/ 	.word	0xffffffff


	//   ....[6]....
        /*0080*/ 	.word	0xffffffff


	//   ....[7]....
        /*0084*/ 	.word	0xffffffff


	//   ....[8]....
        /*0088*/ 	.word	0xffffffff


	//   ....[9]....
        /*008c*/ 	.word	0xffffffff


	//   ....[10]....
        /*0090*/ 	.word	0xffffffff


	//   ....[11]....
        /*0094*/ 	.word	0xffffffff


	//   ....[12]....
        /*0098*/ 	.word	0xffffffff


	//   ....[13]....
        /*009c*/ 	.word	0xffffffff


	//----- nvinfo : EIATTR_COOP_GROUP_INSTR_OFFSETS
	.align		4
.L_41:
        /*00a0*/ 	.byte	0x04, 0x28
        /*00a2*/ 	.short	(.L_43 - .L_42)


	//   ....[0]....
.L_42:
        /*00a4*/ 	.word	0x000000c0


	//   ....[1]....
        /*00a8*/ 	.word	0x00000500


	//   ....[2]....
        /*00ac*/ 	.word	0x000006a0


	//   ....[3]....
        /*00b0*/ 	.word	0x000007d0


	//   ....[4]....
        /*00b4*/ 	.word	0x000008c0


	//   ....[5]....
        /*00b8*/ 	.word	0x00000a20


	//   ....[6]....
        /*00bc*/ 	.word	0x00000bb0


	//   ....[7]....
        /*00c0*/ 	.word	0x00000df0


	//   ....[8]....
        /*00c4*/ 	.word	0x00002110


	//   ....[9]....
        /*00c8*/ 	.word	0x00002f80


	//   ....[10]....
        /*00cc*/ 	.word	0x00003450


	//   ....[11]....
        /*00d0*/ 	.word	0x00003480


	//   ....[12]....
        /*00d4*/ 	.word	0x00004260


	//   ....[13]....
        /*00d8*/ 	.word	0x00004470


	//----- nvinfo : EIATTR_VRC_CTA_INIT_COUNT
	.align		4
.L_43:
        /*00dc*/ 	.byte	0x02, 0x4a
        /*00de*/ 	.byte	0x80
	.zero		1


	//----- nvinfo : EIATTR_SYSCALL_OFFSETS
	.align		4
        /*00e0*/ 	.byte	0x04, 0x46
        /*00e2*/ 	.short	(.L_45 - .L_44)


	//   ....[0]....
.L_44:
        /*00e4*/ 	.word	0x000058a0


	//   ....[1]....
        /*00e8*/ 	.word	0x000059e0


	//   ....[2]....
        /*00ec*/ 	.word	0x00006180


	//----- nvinfo : EIATTR_MBARRIER_INSTR_OFFSETS
	.align		4
.L_45:
        /*00f0*/ 	.byte	0x04, 0x39
        /*00f2*/ 	.short	(.L_47 - .L_46)


	//   ....[0]....
.L_46:
        /*00f4*/ 	.word	0x000005f0
        /*00f8*/ 	.word	0x000000ff
        /*00fc*/ 	.word	0x00000000
        /*0100*/ 	.short	0x0100
        /*0102*/ 	.byte	0x08
	.zero		1


	//   ....[1]....
        /*0104*/ 	.word	0x00000600
        /*0108*/ 	.word	0x000000ff
        /*010c*/ 	.word	0x00000028
        /*0110*/ 	.short	0x0100
        /*0112*/ 	.byte	0x08
	.zero		1


	//   ....[2]....
        /*0114*/ 	.word	0x00000610
        /*0118*/ 	.word	0x000000ff
        /*011c*/ 	.word	0x00000008
        /*0120*/ 	.short	0x0100
        /*0122*/ 	.byte	0x08
	.zero		1


	//   ....[3]....
        /*0124*/ 	.word	0x00000620
        /*0128*/ 	.word	0x000000ff
        /*012c*/ 	.word	0x00000030
        /*0130*/ 	.short	0x0100
        /*0132*/ 	.byte	0x08
	.zero		1


	//   ....[4]....
        /*0134*/ 	.word	0x00000630
        /*0138*/ 	.word	0x000000ff
        /*013c*/ 	.word	0x00000010
        /*0140*/ 	.short	0x0100
        /*0142*/ 	.byte	0x08
	.zero		1


	//   ....[5]....
        /*0144*/ 	.word	0x00000640
        /*0148*/ 	.word	0x000000ff
        /*014c*/ 	.word	0x00000038
        /*0150*/ 	.short	0x0100
        /*0152*/ 	.byte	0x08
	.zero		1


	//   ....[6]....
        /*0154*/ 	.word	0x00000650
        /*0158*/ 	.word	0x000000ff
        /*015c*/ 	.word	0x00000018
        /*0160*/ 	.short	0x0100
        /*0162*/ 	.byte	0x08
	.zero		1


	//   ....[7]....
        /*0164*/ 	.word	0x00000660
        /*0168*/ 	.word	0x000000ff
        /*016c*/ 	.word	0x00000040
        /*0170*/ 	.short	0x0100
        /*0172*/ 	.byte	0x08
	.zero		1


	//   ....[8]....
        /*0174*/ 	.word	0x00000670
        /*0178*/ 	.word	0x000000ff
        /*017c*/ 	.word	0x00000020
        /*0180*/ 	.short	0x0100
        /*0182*/ 	.byte	0x08
	.zero		1


	//   ....[9]....
        /*0184*/ 	.word	0x00000680
        /*0188*/ 	.word	0x000000ff
        /*018c*/ 	.word	0x00000048
        /*0190*/ 	.short	0x0100
        /*0192*/ 	.byte	0x08
	.zero		1


	//   ....[10]....
        /*0194*/ 	.word	0x000007a0
        /*0198*/ 	.word	0x000000ff
        /*019c*/ 	.word	0x00000050
        /*01a0*/ 	.short	0x0100
        /*01a2*/ 	.byte	0x09
	.zero		1


	//   ....[11]....
        /*01a4*/ 	.word	0x000007b0
        /*01a8*/ 	.word	0x000000ff
        /*01ac*/ 	.word	0x00000058
        /*01b0*/ 	.short	0x0100
        /*01b2*/ 	.byte	0x09
	.zero		1


	//   ....[12]....
        /*01b4*/ 	.word	0x00000890
        /*01b8*/ 	.word	0x000000ff
        /*01bc*/ 	.word	0x00000060
        /*01c0*/ 	.short	0x0100
        /*01c2*/ 	.byte	0x08
	.zero		1


	//   ....[13]....
        /*01c4*/ 	.word	0x000008a0
        /*01c8*/ 	.word	0x000000ff
        /*01cc*/ 	.word	0x00000068
        /*01d0*/ 	.short	0x0100
        /*01d2*/ 	.byte	0x08
	.zero		1


	//   ....[14]....
        /*01d4*/ 	.word	0x000009d0
        /*01d8*/ 	.word	0x000000ff
        /*01dc*/ 	.word	0x00000070
        /*01e0*/ 	.short	0x0100
        /*01e2*/ 	.byte	0x08
	.zero		1


	//   ....[15]....
        /*01e4*/ 	.word	0x000009e0
        /*01e8*/ 	.word	0x000000ff
        /*01ec*/ 	.word	0x00000080
        /*01f0*/ 	.short	0x0100
        /*01f2*/ 	.byte	0x08
	.zero		1


	//   ....[16]....
        /*01f4*/ 	.word	0x000009f0
        /*01f8*/ 	.word	0x000000ff
        /*01fc*/ 	.word	0x00000078
        /*0200*/ 	.short	0x0100
        /*0202*/ 	.byte	0x08
	.zero		1


	//   ....[17]....
        /*0204*/ 	.word	0x00000a00
        /*0208*/ 	.word	0x000000ff
        /*020c*/ 	.word	0x00000088
        /*0210*/ 	.short	0x0100
        /*0212*/ 	.byte	0x08
	.zero		1


	//   ....[18]....
        /*0214*/ 	.word	0x00000b20
        /*0218*/ 	.word	0x000000ff
        /*021c*/ 	.word	0x00000090
        /*0220*/ 	.short	0x0100
        /*0222*/ 	.byte	0x09
	.zero		1


	//   ....[19]....
        /*0224*/ 	.word	0x00000b30
        /*0228*/ 	.word	0x000000ff
        /*022c*/ 	.word	0x000000b0
        /*0230*/ 	.short	0x0100
        /*0232*/ 	.byte	0x09
	.zero		1


	//   ....[20]....
        /*0234*/ 	.word	0x00000b40
        /*0238*/ 	.word	0x000000ff
        /*023c*/ 	.word	0x00000098
        /*0240*/ 	.short	0x0100
        /*0242*/ 	.byte	0x09
	.zero		1


	//   ....[21]....
        /*0244*/ 	.word	0x00000b50
        /*0248*/ 	.word	0x000000ff
        /*024c*/ 	.word	0x000000b8
        /*0250*/ 	.short	0x0100
        /*0252*/ 	.byte	0x09
	.zero		1


	//   ....[22]....
        /*0254*/ 	.word	0x00000b60
        /*0258*/ 	.word	0x000000ff
        /*025c*/ 	.word	0x000000a0
        /*0260*/ 	.short	0x0100
        /*0262*/ 	.byte	0x09
	.zero		1


	//   ....[23]....
        /*0264*/ 	.word	0x00000b70
        /*0268*/ 	.word	0x000000ff
        /*026c*/ 	.word	0x000000c0
        /*0270*/ 	.short	0x0100
        /*0272*/ 	.byte	0x09
	.zero		1


	//   ....[24]....
        /*0274*/ 	.word	0x00000b80
        /*0278*/ 	.word	0x000000ff
        /*027c*/ 	.word	0x000000a8
        /*0280*/ 	.short	0x0100
        /*0282*/ 	.byte	0x09
	.zero		1


	//   ....[25]....
        /*0284*/ 	.word	0x00000b90
        /*0288*/ 	.word	0x000000ff
        /*028c*/ 	.word	0x000000c8
        /*0290*/ 	.short	0x0100
        /*0292*/ 	.byte	0x09
	.zero		1


	//   ....[26]....
        /*0294*/ 	.word	0x00000c80
        /*0298*/ 	.word	0x000000ff
        /*029c*/ 	.word	0x000000d0
        /*02a0*/ 	.short	0x0100
        /*02a2*/ 	.byte	0x08
	.zero		1


	//   ....[27]....
        /*02a4*/ 	.word	0x00000c90
        /*02a8*/ 	.word	0x000000ff
        /*02ac*/ 	.word	0x000000e0
        /*02b0*/ 	.short	0x0100
        /*02b2*/ 	.byte	0x08
	.zero		1


	//   ....[28]....
        /*02b4*/ 	.word	0x00000ca0
        /*02b8*/ 	.word	0x000000ff
        /*02bc*/ 	.word	0x000000d8
        /*02c0*/ 	.short	0x0100
        /*02c2*/ 	.byte	0x08
	.zero		1


	//   ....[29]....
        /*02c4*/ 	.word	0x00000cb0
        /*02c8*/ 	.word	0x000000ff
        /*02cc*/ 	.word	0x000000e8
        /*02d0*/ 	.short	0x0100
        /*02d2*/ 	.byte	0x08
	.zero		1


	//   ....[30]....
        /*02d4*/ 	.word	0x00000da0
        /*02d8*/ 	.word	0x000000ff
        /*02dc*/ 	.word	0x000000f0
        /*02e0*/ 	.short	0x0100
        /*02e2*/ 	.byte	0x06
	.zero		1


	//   ....[31]....
        /*02e4*/ 	.word	0x000017b0
        /*02e8*/ 	.word	0x00000003
        /*02ec*/ 	.word	0x000000e0
        /*02f0*/ 	.short	0x010a
        /*02f2*/ 	.byte	0xff
	.zero		1


	//   ....[32]....
        /*02f4*/ 	.word	0x000017e0
        /*02f8*/ 	.word	0x00000003
        /*02fc*/ 	.word	0x000000d0
        /*0300*/ 	.short	0x0101
        /*0302*/ 	.byte	0xff
	.zero		1


	//   ....[33]....
        /*0304*/ 	.word	0x000018e0
        /*0308*/ 	.word	0x000000ff
        /*030c*/ 	.word	0x00000028
        /*0310*/ 	.short	0x010a
        /*0312*/ 	.byte	0x08
	.zero		1


	//   ....[34]....
        /*0314*/ 	.word	0x000019b0
        /*0318*/ 	.word	0x000000ff
        /*031c*/ 	.word	0x00000028
        /*0320*/ 	.short	0x010a
        /*0322*/ 	.byte	0x21
	.zero		1


	//   ....[35]....
        /*0324*/ 	.word	0x00001b60
        /*0328*/ 	.word	0x000000ff
        /*032c*/ 	.word	0x00000028
        /*0330*/ 	.short	0x010a
        /*0332*/ 	.byte	0x08
	.zero		1


	//   ....[36]....
        /*0334*/ 	.word	0x00001d20
        /*0338*/ 	.word	0x000000ff
        /*033c*/ 	.word	0x00000068
        /*0340*/ 	.short	0x0101
        /*0342*/ 	.byte	0x04
	.zero		1


	//   ....[37]....
        /*0344*/ 	.word	0x00001d40
        /*0348*/ 	.word	0x000000ff
        /*034c*/ 	.word	0x00000028
        /*0350*/ 	.short	0x010a
        /*0352*/ 	.byte	0x08
	.zero		1


	//   ....[38]....
        /*0354*/ 	.word	0x00001dc0
        /*0358*/ 	.word	0x000000ff
        /*035c*/ 	.word	0x00000028
        /*0360*/ 	.short	0x010a
        /*0362*/ 	.byte	0x21
	.zero		1


	//   ....[39]....
        /*0364*/ 	.word	0x00001f50
        /*0368*/ 	.word	0x000000ff
        /*036c*/ 	.word	0x00000028
        /*0370*/ 	.short	0x010a
        /*0372*/ 	.byte	0x08
	.zero		1


	//   ....[40]....
        /*0374*/ 	.word	0x00002140
        /*0378*/ 	.word	0x00000002
        /*037c*/ 	.word	0x00000070
        /*0380*/ 	.short	0x010a
        /*0382*/ 	.byte	0xff
	.zero		1


	//   ....[41]....
        /*0384*/ 	.word	0x00002200
        /*0388*/ 	.word	0x00000002
        /*038c*/ 	.word	0x00000000
        /*0390*/ 	.short	0x0101
        /*0392*/ 	.byte	0xff
	.zero		1


	//   ....[42]....
        /*0394*/ 	.word	0x00002760
        /*0398*/ 	.word	0x000000ff
        /*039c*/ 	.word	0x00000000
        /*03a0*/ 	.short	0x010a
        /*03a2*/ 	.byte	0x05
	.zero		1


	//   ....[43]....
        /*03a4*/ 	.word	0x000027f0
        /*03a8*/ 	.word	0x000000ff
        /*03ac*/ 	.word	0x00000000
        /*03b0*/ 	.short	0x010a
        /*03b2*/ 	.byte	0x05
	.zero		1


	//   ....[44]....
        /*03b4*/ 	.word	0x00002880
        /*03b8*/ 	.word	0x000000ff
        /*03bc*/ 	.word	0x00000000
        /*03c0*/ 	.short	0x010a
        /*03c2*/ 	.byte	0x05
	.zero		1


	//   ....[45]....
        /*03c4*/ 	.word	0x00002910
        /*03c8*/ 	.word	0x000000ff
        /*03cc*/ 	.word	0x00000000
        /*03d0*/ 	.short	0x010a
        /*03d2*/ 	.byte	0x05
	.zero		1


	//   ....[46]....
        /*03d4*/ 	.word	0x000029b0
        /*03d8*/ 	.word	0x00000000
        /*03dc*/ 	.word	0x00000000
        /*03e0*/ 	.short	0x010a
        /*03e2*/ 	.byte	0xff
	.zero		1


	//   ....[47]....
        /*03e4*/ 	.word	0x00002ae0
        /*03e8*/ 	.word	0x00000000
        /*03ec*/ 	.word	0x000000d0
        /*03f0*/ 	.short	0x010a
        /*03f2*/ 	.byte	0xff
	.zero		1


	//   ....[48]....
        /*03f4*/ 	.word	0x00002b50
        /*03f8*/ 	.word	0x00000004
        /*03fc*/ 	.word	0x00000000
        /*0400*/ 	.short	0x0101
        /*0402*/ 	.byte	0xff
	.zero		1


	//   ....[49]....
        /*0404*/ 	.word	0x00002b70
        /*0408*/ 	.word	0x000000ff
        /*040c*/ 	.word	0x00000080
        /*0410*/ 	.short	0x010a
        /*0412*/ 	.byte	0x05
	.zero		1


	//   ....[50]....
        /*0414*/ 	.word	0x00002c90
        /*0418*/ 	.word	0x00000000
        /*041c*/ 	.word	0x00000070
        /*0420*/ 	.short	0x010a
        /*0422*/ 	.byte	0xff
	.zero		1


	//   ....[51]....
        /*0424*/ 	.word	0x00002d90
        /*0428*/ 	.word	0x00000000
        /*042c*/ 	.word	0x00000000
        /*0430*/ 	.short	0x0101
        /*0432*/ 	.byte	0xff
	.zero		1


	//   ....[52]....
        /*0434*/ 	.word	0x00002e20
        /*0438*/ 	.word	0x000000ff
        /*043c*/ 	.word	0x00000080
        /*0440*/ 	.short	0x0106
        /*0442*/ 	.byte	0x05
	.zero		1


	//   ....[53]....
        /*0444*/ 	.word	0x00002e40
        /*0448*/ 	.word	0x000000ff
        /*044c*/ 	.word	0x00000080
        /*0450*/ 	.short	0x010a
        /*0452*/ 	.byte	0x05
	.zero		1


	//   ....[54]....
        /*0454*/ 	.word	0x00002ed0
        /*0458*/ 	.word	0x000000ff
        /*045c*/ 	.word	0x00000080
        /*0460*/ 	.short	0x0106
        /*0462*/ 	.byte	0x04
	.zero		1


	//   ....[55]....
        /*0464*/ 	.word	0x00002f10
        /*0468*/ 	.word	0x00000000
        /*046c*/ 	.word	0x00000080
        /*0470*/ 	.short	0x010a
        /*0472*/ 	.byte	0xff
	.zero		1


	//   ....[56]....
        /*0474*/ 	.word	0x00003150
        /*0478*/ 	.word	0x000000ff
        /*047c*/ 	.word	0x00000008
        /*0480*/ 	.short	0x010a
        /*0482*/ 	.byte	0x06
	.zero		1


	//   ....[57]....
        /*0484*/ 	.word	0x00003170
        /*0488*/ 	.word	0x000000ff
        /*048c*/ 	.word	0x00000008
        /*0490*/ 	.short	0x010a
        /*0492*/ 	.byte	0x06
	.zero		1


	//   ....[58]....
        /*0494*/ 	.word	0x00003300
        /*0498*/ 	.word	0x000000ff
        /*049c*/ 	.word	0x00000008
        /*04a0*/ 	.short	0x010a
        /*04a2*/ 	.byte	0x06
	.zero		1


	//   ....[59]....
        /*04a4*/ 	.word	0x00003320
        /*04a8*/ 	.word	0x000000ff
        /*04ac*/ 	.word	0x00000008
        /*04b0*/ 	.short	0x010a
        /*04b2*/ 	.byte	0x06
	.zero		1


	//   ....[60]....
        /*04b4*/ 	.word	0x000033e0
        /*04b8*/ 	.word	0x000000ff
        /*04bc*/ 	.word	0x00000000
        /*04c0*/ 	.short	0x0101
        /*04c2*/ 	.byte	0x07
	.zero		1


	//   ....[61]....
        /*04c4*/ 	.word	0x000037a0
        /*04c8*/ 	.word	0x00000000
        /*04cc*/ 	.word	0x00000070
        /*04d0*/ 	.short	0x010a
        /*04d2*/ 	.byte	0xff
	.zero		1


	//   ....[62]....
        /*04d4*/ 	.word	0x00003860
        /*04d8*/ 	.word	0x00000000
        /*04dc*/ 	.word	0x00000000
        /*04e0*/ 	.short	0x0101
        /*04e2*/ 	.byte	0xff
	.zero		1


	//   ....[63]....
        /*04e4*/ 	.word	0x00003910
        /*04e8*/ 	.word	0x000000ff
        /*04ec*/ 	.word	0x00000000
        /*04f0*/ 	.short	0x010a
        /*04f2*/ 	.byte	0x09
	.zero		1


	//   ....[64]....
        /*04f4*/ 	.word	0x00003930
        /*04f8*/ 	.word	0x000000ff
        /*04fc*/ 	.word	0x000000b0
        /*0500*/ 	.short	0x010a
        /*0502*/ 	.byte	0x08
	.zero		1


	//   ....[65]....
        /*0504*/ 	.word	0x000039e0
        /*0508*/ 	.word	0x000000ff
        /*050c*/ 	.word	0x00000000
        /*0510*/ 	.short	0x010a
        /*0512*/ 	.byte	0x0e
	.zero		1


	//   ....[66]....
        /*0514*/ 	.word	0x00003b10
        /*0518*/ 	.word	0x000000ff
        /*051c*/ 	.word	0x00000000
        /*0520*/ 	.short	0x010a
        /*0522*/ 	.byte	0x26
	.zero		1


	//   ....[67]....
        /*0524*/ 	.word	0x00003f50
        /*0528*/ 	.word	0x000000ff
        /*052c*/ 	.word	0x00000000
        /*0530*/ 	.short	0x010a
        /*0532*/ 	.byte	0x08
	.zero		1


	//   ....[68]....
        /*0534*/ 	.word	0x00003fe0
        /*0538*/ 	.word	0x000000ff
        /*053c*/ 	.word	0x00000000
        /*0540*/ 	.short	0x010a
        /*0542*/ 	.byte	0x08
	.zero		1


	//   ....[69]....
        /*0544*/ 	.word	0x00004070
        /*0548*/ 	.word	0x000000ff
        /*054c*/ 	.word	0x00000000
        /*0550*/ 	.short	0x010a
        /*0552*/ 	.byte	0x08
	.zero		1


	//   ....[70]....
        /*0554*/ 	.word	0x00004110
        /*0558*/ 	.word	0x00000000
        /*055c*/ 	.word	0x00000000
        /*0560*/ 	.short	0x010a
        /*0562*/ 	.byte	0xff
	.zero		1


	//   ....[71]....
        /*0564*/ 	.word	0x00004150
        /*0568*/ 	.word	0x00000000
        /*056c*/ 	.word	0x00000000
        /*0570*/ 	.short	0x010a
        /*0572*/ 	.byte	0xff
	.zero		1


	//   ....[72]....
        /*0574*/ 	.word	0x000041c0
        /*0578*/ 	.word	0x000000ff
        /*057c*/ 	.word	0x00000000
        /*0580*/ 	.short	0x0101
        /*0582*/ 	.byte	0x05
	.zero		1


	//   ....[73]....
        /*0584*/ 	.word	0x00004200
        /*0588*/ 	.word	0x000000ff
        /*058c*/ 	.word	0x000000f0
        /*0590*/ 	.short	0x010a
        /*0592*/ 	.byte	0x07
	.zero		1


	//   ....[74]....
        /*0594*/ 	.word	0x00004250
        /*0598*/ 	.word	0x000000ff
        /*059c*/ 	.word	0x00000000
        /*05a0*/ 	.short	0x0101
        /*05a2*/ 	.byte	0x05
	.zero		1


	//   ....[75]....
        /*05a4*/ 	.word	0x00004660
        /*05a8*/ 	.word	0x00000000
        /*05ac*/ 	.word	0x00000070
        /*05b0*/ 	.short	0x010a
        /*05b2*/ 	.byte	0xff
	.zero		1


	//   ....[76]....
        /*05b4*/ 	.word	0x00004750
        /*05b8*/ 	.word	0x00000000
        /*05bc*/ 	.word	0x00000000
        /*05c0*/ 	.short	0x0101
        /*05c2*/ 	.byte	0xff
	.zero		1


	//   ....[77]....
        /*05c4*/ 	.word	0x00004a70
        /*05c8*/ 	.word	0x000000ff
        /*05cc*/ 	.word	0x00000068
        /*05d0*/ 	.short	0x010a
        /*05d2*/ 	.byte	0x06
	.zero		1


	//   ....[78]....
        /*05d4*/ 	.word	0x00004bf0
        /*05d8*/ 	.word	0x000000ff
        /*05dc*/ 	.word	0x00000058
        /*05e0*/ 	.short	0x010a
        /*05e2*/ 	.byte	0x06
	.zero		1


	//   ....[79]....
        /*05e4*/ 	.word	0x00004f20
        /*05e8*/ 	.word	0x000000ff
        /*05ec*/ 	.word	0x00000050
        /*05f0*/ 	.short	0x010b
        /*05f2*/ 	.byte	0x06
	.zero		1


	//   ....[80]....
        /*05f4*/ 	.word	0x00004f40
        /*05f8*/ 	.word	0x000000ff
        /*05fc*/ 	.word	0x00000000
        /*0600*/ 	.short	0x0101
        /*0602*/ 	.byte	0x25
	.zero		1


	//   ....[81]....
        /*0604*/ 	.word	0x00004f80
        /*0608*/ 	.word	0x00000000
        /*060c*/ 	.word	0x00000058
        /*0610*/ 	.short	0x010a
        /*0612*/ 	.byte	0xff
	.zero		1


	//   ....[82]....
        /*0614*/ 	.word	0x000052b0
        /*0618*/ 	.word	0x00000000
        /*061c*/ 	.word	0x00000070
        /*0620*/ 	.short	0x010a
        /*0622*/ 	.byte	0xff
	.zero		1


	//   ....[83]....
        /*0624*/ 	.word	0x000053c0
        /*0628*/ 	.word	0x00000000
        /*062c*/ 	.word	0x00000000
        /*0630*/ 	.short	0x0101
        /*0632*/ 	.byte	0xff
	.zero		1


	//   ....[84]....
        /*0634*/ 	.word	0x00005d60
        /*0638*/ 	.word	0x000000ff
        /*063c*/ 	.word	0x00000050
        /*0640*/ 	.short	0x010a
        /*0642*/ 	.byte	0x2b
	.zero		1


	//   ....[85]....
        /*0644*/ 	.word	0x00005d70
        /*0648*/ 	.word	0x000000b5
        /*064c*/ 	.word	0x00000090
        /*0650*/ 	.short	0x010a
        /*0652*/ 	.byte	0xff
	.zero		1


	//   ....[86]....
        /*0654*/ 	.word	0x00005f00
        /*0658*/ 	.word	0x000000ff
        /*065c*/ 	.word	0x00000050
        /*0660*/ 	.short	0x010a
        /*0662*/ 	.byte	0x2b
	.zero		1


	//   ....[87]....
        /*0664*/ 	.word	0x00006000
        /*0668*/ 	.word	0x000000ff
        /*066c*/ 	.word	0x00000000
        /*0670*/ 	.short	0x0101
        /*0672*/ 	.byte	0x04
	.zero		1


	//   ....[88]....
        /*0674*/ 	.word	0x00006060
        /*0678*/ 	.word	0x000000b5
        /*067c*/ 	.word	0x00000090
        /*0680*/ 	.short	0x010a
        /*0682*/ 	.byte	0xff
	.zero		1


	//   ....[89]....
        /*0684*/ 	.word	0x00006300
        /*0688*/ 	.word	0x000000b5
        /*068c*/ 	.word	0x00000000
        /*0690*/ 	.short	0x0101
        /*0692*/ 	.byte	0xff
	.zero		1


	//   ....[90]....
        /*0694*/ 	.word	0x000074c0
        /*0698*/ 	.word	0x00000003
        /*069c*/ 	.word	0x000000e0
        /*06a0*/ 	.short	0x010a
        /*06a2*/ 	.byte	0xff
	.zero		1


	//   ....[91]....
        /*06a4*/ 	.word	0x00007520
        /*06a8*/ 	.word	0x00000002
        /*06ac*/ 	.word	0x00000028
        /*06b0*/ 	.short	0x010a
        /*06b2*/ 	.byte	0xff
	.zero		1


	//   ....[92]....
        /*06b4*/ 	.word	0x00007580
        /*06b8*/ 	.word	0x00000002
        /*06bc*/ 	.word	0x00000028
        /*06c0*/ 	.short	0x010a
        /*06c2*/ 	.byte	0xff
	.zero		1


	//   ....[93]....
        /*06c4*/ 	.word	0x000075d0
        /*06c8*/ 	.word	0x00000002
        /*06cc*/ 	.word	0x00000070
        /*06d0*/ 	.short	0x010a
        /*06d2*/ 	.byte	0xff
	.zero		1


	//   ....[94]....
        /*06d4*/ 	.word	0x00007630
        /*06d8*/ 	.word	0x00000000
        /*06dc*/ 	.word	0x00000000
        /*06e0*/ 	.short	0x010a
        /*06e2*/ 	.byte	0xff
	.zero		1


	//   ....[95]....
        /*06e4*/ 	.word	0x00007690
        /*06e8*/ 	.word	0x00000000
        /*06ec*/ 	.word	0x00000000
        /*06f0*/ 	.short	0x010a
        /*06f2*/ 	.byte	0xff
	.zero		1


	//   ....[96]....
        /*06f4*/ 	.word	0x000076f0
        /*06f8*/ 	.word	0x00000000
        /*06fc*/ 	.word	0x00000000
        /*0700*/ 	.short	0x010a
        /*0702*/ 	.byte	0xff
	.zero		1


	//   ....[97]....
        /*0704*/ 	.word	0x00007750
        /*0708*/ 	.word	0x00000000
        /*070c*/ 	.word	0x00000000
        /*0710*/ 	.short	0x010a
        /*0712*/ 	.byte	0xff
	.zero		1


	//   ....[98]....
        /*0714*/ 	.word	0x000077a0
        /*0718*/ 	.word	0x00000000
        /*071c*/ 	.word	0x000000d0
        /*0720*/ 	.short	0x010a
        /*0722*/ 	.byte	0xff
	.zero		1


	//   ....[99]....
        /*0724*/ 	.word	0x00007800
        /*0728*/ 	.word	0x00000000
        /*072c*/ 	.word	0x00000080
        /*0730*/ 	.short	0x010a
        /*0732*/ 	.byte	0xff
	.zero		1


	//   ....[100]....
        /*0734*/ 	.word	0x00007850
        /*0738*/ 	.word	0x00000000
        /*073c*/ 	.word	0x00000070
        /*0740*/ 	.short	0x010a
        /*0742*/ 	.byte	0xff
	.zero		1


	//   ....[101]....
        /*0744*/ 	.word	0x000078b0
        /*0748*/ 	.word	0x00000000
        /*074c*/ 	.word	0x00000080
        /*0750*/ 	.short	0x010a
        /*0752*/ 	.byte	0xff
	.zero		1


	//   ....[102]....
        /*0754*/ 	.word	0x00007910
        /*0758*/ 	.word	0x00000004
        /*075c*/ 	.word	0x00000008
        /*0760*/ 	.short	0x010a
        /*0762*/ 	.byte	0xff
	.zero		1


	//   ....[103]....
        /*0764*/ 	.word	0x000079f0
        /*0768*/ 	.word	0x00000002
        /*076c*/ 	.word	0x00000008
        /*0770*/ 	.short	0x010a
        /*0772*/ 	.byte	0xff
	.zero		1


	//   ....[104]....
        /*0774*/ 	.word	0x00007a40
        /*0778*/ 	.word	0x00000000
        /*077c*/ 	.word	0x00000070
        /*0780*/ 	.short	0x010a
        /*0782*/ 	.byte	0xff
	.zero		1


	//   ....[105]....
        /*0784*/ 	.word	0x00007aa0
        /*0788*/ 	.word	0x00000000
        /*078c*/ 	.word	0x000000b0
        /*0790*/ 	.short	0x010a
        /*0792*/ 	.byte	0xff
	.zero		1


	//   ....[106]....
        /*0794*/ 	.word	0x00007b00
        /*0798*/ 	.word	0x00000000
        /*079c*/ 	.word	0x00000000
        /*07a0*/ 	.short	0x010a
        /*07a2*/ 	.byte	0xff
	.zero		1


	//   ....[107]....
        /*07a4*/ 	.word	0x00007b60
        /*07a8*/ 	.word	0x00000000
        /*07ac*/ 	.word	0x00000000
        /*07b0*/ 	.short	0x010a
        /*07b2*/ 	.byte	0xff
	.zero		1


	//   ....[108]....
        /*07b4*/ 	.word	0x00007bc0
        /*07b8*/ 	.word	0x00000000
        /*07bc*/ 	.word	0x00000000
        /*07c0*/ 	.short	0x010a
        /*07c2*/ 	.byte	0xff
	.zero		1


	//   ....[109]....
        /*07c4*/ 	.word	0x00007c20
        /*07c8*/ 	.word	0x00000000
        /*07cc*/ 	.word	0x00000000
        /*07d0*/ 	.short	0x010a
        /*07d2*/ 	.byte	0xff
	.zero		1


	//   ....[110]....
        /*07d4*/ 	.word	0x00007c80
        /*07d8*/ 	.word	0x00000000
        /*07dc*/ 	.word	0x000000f0
        /*07e0*/ 	.short	0x010a
        /*07e2*/ 	.byte	0xff
	.zero		1


	//   ....[111]....
        /*07e4*/ 	.word	0x00007cd0
        /*07e8*/ 	.word	0x00000000
        /*07ec*/ 	.word	0x00000070
        /*07f0*/ 	.short	0x010a
        /*07f2*/ 	.byte	0xff
	.zero		1


	//   ....[112]....
        /*07f4*/ 	.word	0x00007d30
        /*07f8*/ 	.word	0x00000000
        /*07fc*/ 	.word	0x00000068
        /*0800*/ 	.short	0x010a
        /*0802*/ 	.byte	0xff
	.zero		1


	//   ....[113]....
        /*0804*/ 	.word	0x00007d90
        /*0808*/ 	.word	0x00000003
        /*080c*/ 	.word	0x00000058
        /*0810*/ 	.short	0x010a
        /*0812*/ 	.byte	0xff
	.zero		1


	//   ....[114]....
        /*0814*/ 	.word	0x00007de0
        /*0818*/ 	.word	0x00000000
        /*081c*/ 	.word	0x00000070
        /*0820*/ 	.short	0x010a
        /*0822*/ 	.byte	0xff
	.zero		1


	//   ....[115]....
        /*0824*/ 	.word	0x00007e40
        /*0828*/ 	.word	0x00000000
        /*082c*/ 	.word	0x00000050
        /*0830*/ 	.short	0x010a
        /*0832*/ 	.byte	0xff
	.zero		1


	//   ....[116]....
        /*0834*/ 	.word	0x00007e90
        /*0838*/ 	.word	0x000000b5
        /*083c*/ 	.word	0x00000090
        /*0840*/ 	.short	0x010a
        /*0842*/ 	.byte	0xff
	.zero		1


	//----- nvinfo : EIATTR_NUM_MBARRIERS
	.align		4
.L_47:
        /*0844*/ 	.byte	0x03, 0x38
        /*0846*/ 	.short	0x001f


	//----- nvinfo : EIATTR_EXIT_INSTR_OFFSETS
	.align		4
        /*0848*/ 	.byte	0x04, 0x1c
        /*084a*/ 	.short	(.L_49 - .L_48)


	//   ....[0]....
.L_48:
        /*084c*/ 	.word	0x000029e0


	//   ....[1]....
        /*0850*/ 	.word	0x00002ee0


	//   ....[2]....
        /*0854*/ 	.word	0x00002f40


	//   ....[3]....
        /*0858*/ 	.word	0x00004480


	//   ....[4]....
        /*085c*/ 	.word	0x00004fb0


	//   ....[5]....
        /*0860*/ 	.word	0x00004ff0


	//   ....[6]....
        /*0864*/ 	.word	0x000074b0


	//----- nvinfo : EIATTR_MAX_THREADS
	.align		4
.L_49:
        /*0868*/ 	.byte	0x04, 0x05
        /*086a*/ 	.short	(.L_51 - .L_50)
.L_50:
        /*086c*/ 	.word	0x00000100
        /*0870*/ 	.word	0x00000001
        /*0874*/ 	.word	0x00000001


	//----- nvinfo : EIATTR_CRS_STACK_SIZE
	.align		4
.L_51:
        /*0878*/ 	.byte	0x04, 0x1e
        /*087a*/ 	.short	(.L_53 - .L_52)
.L_52:
        /*087c*/ 	.word	0x00000000


	//----- nvinfo : EIATTR_CBANK_PARAM_SIZE
	.align		4
.L_53:
        /*0880*/ 	.byte	0x03, 0x19
        /*0882*/ 	.short	0x0800


	//----- nvinfo : EIATTR_PARAM_CBANK
	.align		4
        /*0884*/ 	.byte	0x04, 0x0a
        /*0886*/ 	.short	(.L_55 - .L_54)
	.align		4
.L_54:
        /*0888*/ 	.word	index@(.nv.constant0._ZN7cutlass13device_kernelINS_4gemm6kernel13GemmUniversalIN4cute5tupleIJiiiiEEENS1_10collective13CollectiveMmaINS1_35MainloopSm100TmaUmmaWarpSpecializedILi5ELi2ELi4ENS5_IJNS4_1CILi2EEENSA_ILi1EEESC_EEEEENS5_IJNSA_ILi256EEENSA_ILi64EEESF_EEENS_12float_e4m3_tENS5_IJlSC_lEEESI_SJ_NS4_8TiledMMAINS4_8MMA_AtomIJNS4_10MMA_TraitsINS4_25SM100_MMA_F8F6F4_2x1SM_SSEJSI_SI_fSF_SG_NS4_17integral_constantINS4_4UMMA5MajorELSQ_0EEESR_NSO_INSP_7ScaleInELSS_0EEEST_EEEEEENS4_6LayoutINS5_IJSC_SC_SC_EEENS5_IJNSA_ILi0EEESY_SY_EEEEENS5_IJNS4_10UnderscoreES11_S11_EEEEENS4_18SM100_TMA_2SM_LOADENS4_14ComposedLayoutINS4_7SwizzleILi3ELi4ELi3EEENS4_18smem_ptr_flag_bitsILi8EEENSW_INS5_IJNSA_ILi8EEENSA_ILi128EEEEEENS5_IJS1B_SC_EEEEEEEvNS4_8identityES14_S1F_vS1G_EENS_8epilogue10collective18CollectiveEpilogueINS1I_23Sm100TmaWarpSpecializedILi1ELi1ELi64ELb0ELb0EEEJNS5_IJS1B_SG_SF_EEENS5_IJNSW_IS1B_SC_EENSW_ISG_SC_EEEEESI_SJ_SI_SJ_NS1I_6fusion15FusionCallbacksIS1M_NS1R_17LinearCombinationISI_fSI_fLNS_15FloatRoundStyleE2EEES1N_S1Q_JEEENS4_5SM1004TMEM4LOAD26SM100_TMEM_LOAD_32dp32b64xENS4_13SM90_TMA_LOADENS15_INS16_ILi2ELi4ELi3EEES19_NSW_INS5_IJS1A_SG_EEENS5_IJSG_SC_EEEEEEENS4_39AutoVectorizingCopyWithAssumedAlignmentILi128EEENS4_14SM90_TMA_STOREES26_S28_S28_EEEvvEEEEvNT_6ParamsE)
        /*088c*/ 	.short	0x0380
        /*088e*/ 	.short	0x0800


	//----- nvinfo : EIATTR_SW_WAR
	.align		4
.L_55:
        /*0890*/ 	.byte	0x04, 0x36
        /*0892*/ 	.short	(.L_57 - .L_56)
.L_56:
        /*0894*/ 	.word	0x00000008
.L_57:


//--------------------- .nv.callgraph             --------------------------
	.section	.nv.callgraph,"",@"SHT_CUDA_CALLGRAPH"
	.align	4
	.sectionentsize	8
	.align		4
        /*0000*/ 	.word	0x00000000
	.align		4
        /*0004*/ 	.word	0xffffffff
	.align		4
        /*0008*/ 	.word	index@(_ZN7cutlass13device_kernelINS_4gemm6kernel13GemmUniversalIN4cute5tupleIJiiiiEEENS1_10collective13CollectiveMmaINS1_35MainloopSm100TmaUmmaWarpSpecializedILi5ELi2ELi4ENS5_IJNS4_1CILi2EEENSA_ILi1EEESC_EEEEENS5_IJNSA_ILi256EEENSA_ILi64EEESF_EEENS_12float_e4m3_tENS5_IJlSC_lEEESI_SJ_NS4_8TiledMMAINS4_8MMA_AtomIJNS4_10MMA_TraitsINS4_25SM100_MMA_F8F6F4_2x1SM_SSEJSI_SI_fSF_SG_NS4_17integral_constantINS4_4UMMA5MajorELSQ_0EEESR_NSO_INSP_7ScaleInELSS_0EEEST_EEEEEENS4_6LayoutINS5_IJSC_SC_SC_EEENS5_IJNSA_ILi0EEESY_SY_EEEEENS5_IJNS4_10UnderscoreES11_S11_EEEEENS4_18SM100_TMA_2SM_LOADENS4_14ComposedLayoutINS4_7SwizzleILi3ELi4ELi3EEENS4_18smem_ptr_flag_bitsILi8EEENSW_INS5_IJNSA_ILi8EEENSA_ILi128EEEEEENS5_IJS1B_SC_EEEEEEEvNS4_8identityES14_S1F_vS1G_EENS_8epilogue10collective18CollectiveEpilogueINS1I_23Sm100TmaWarpSpecializedILi1ELi1ELi64ELb0ELb0EEEJNS5_IJS1B_SG_SF_EEENS5_IJNSW_IS1B_SC_EENSW_ISG_SC_EEEEESI_SJ_SI_SJ_NS1I_6fusion15FusionCallbacksIS1M_NS1R_17LinearCombinationISI_fSI_fLNS_15FloatRoundStyleE2EEES1N_S1Q_JEEENS4_5SM1004TMEM4LOAD26SM100_TMEM_LOAD_32dp32b64xENS4_13SM90_TMA_LOADENS15_INS16_ILi2ELi4ELi3EEES19_NSW_INS5_IJS1A_SG_EEENS5_IJSG_SC_EEEEEEENS4_39AutoVectorizingCopyWithAssumedAlignmentILi128EEENS4_14SM90_TMA_STOREES26_S28_S28_EEEvvEEEEvNT_6ParamsE)
	.align		4
        /*000c*/ 	.word	index@(__assertfail)
	.align		4
        /*0010*/ 	.word	0x00000000
	.align		4
        /*0014*/ 	.word	0xfffffffe
	.align		4
        /*0018*/ 	.word	0x00000000
	.align		4
        /*001c*/ 	.word	0xfffffffd
	.align		4
        /*0020*/ 	.word	0x00000000
	.align		4
        /*0024*/ 	.word	0xfffffffc


//--------------------- .nv.constant4             --------------------------
	.section	.nv.constant4,"a",@progbits
	.align	8
	.align		8
.nv.constant4:
        /*0000*/ 	.dword	__assertfail
	.align		8
        /*0008*/ 	.dword	__unnamed_1
	.align		8
        /*0010*/ 	.dword	__unnamed_2
	.align		8
        /*0018*/ 	.dword	_ZN40_INTERNAL_dda34db3_4_k_cu_65abf67c_180054cuda3std3__45__cpo5beginE
	.align		8
        /*0020*/ 	.dword	_ZN40_INTERNAL_dda34db3_4_k_cu_65abf67c_180054cuda3std3__45__cpo3endE
	.align		8
        /*0028*/ 	.dword	_ZN40_INTERNAL_dda34db3_4_k_cu_65abf67c_180054cuda3std3__45__cpo6cbeginE
	.align		8
        /*0030*/ 	.dword	_ZN40_INTERNAL_dda34db3_4_k_cu_65abf67c_180054cuda3std3__45__cpo4cendE
	.align		8
        /*0038*/ 	.dword	_ZN40_INTERNAL_dda34db3_4_k_cu_65abf67c_180054cuda3std3__442_GLOBAL__N__dda34db3_4_k_cu_65abf67c_180056ignoreE
	.align		8
        /*0040*/ 	.dword	_ZN40_INTERNAL_dda34db3_4_k_cu_65abf67c_180054cuda3std3__419piecewise_constructE
	.align		8
        /*0048*/ 	.dword	_ZN40_INTERNAL_dda34db3_4_k_cu_65abf67c_180054cuda3std3__48in_placeE
	.align		8
        /*0050*/ 	.dword	_ZN40_INTERNAL_dda34db3_4_k_cu_65abf67c_180054cuda3std6ranges3__45__cpo4swapE
	.align		8
        /*0058*/ 	.dword	_ZN40_INTERNAL_dda34db3_4_k_cu_65abf67c_180054cuda3std6ranges3__45__cpo9iter_moveE
	.align		8
        /*0060*/ 	.dword	_ZN40_INTERNAL_dda34db3_4_k_cu_65abf67c_180054cute7productE
	.align		8
        /*0068*/ 	.dword	_ZN40_INTERNAL_dda34db3_4_k_cu_65abf67c_180054cute1_E
	.align		8
        /*0070*/ 	.dword	$str$25
	.align		8
        /*0078*/ 	.dword	$str$26
	.align		8
        /*0080*/ 	.dword	$str$27
	.align		8
        /*0088*/ 	.dword	$str$28


//--------------------- .text._ZN7cutlass13device_kernelINS_4gemm6kernel13GemmUniversalIN4cute5tupleIJiiiiEEENS1_10collective13CollectiveMmaINS1_35MainloopSm100TmaUmmaWarpSpecializedILi5ELi2ELi4ENS5_IJNS4_1CILi2EEENSA_ILi1EEESC_EEEEENS5_IJNSA_ILi256EEENSA_ILi64EEESF_EEENS_12float_e4m3_tENS5_IJlSC_lEEESI_SJ_NS4_8TiledMMAINS4_8MMA_AtomIJNS4_10MMA_TraitsINS4_25SM100_MMA_F8F6F4_2x1SM_SSEJSI_SI_fSF_SG_NS4_17integral_constantINS4_4UMMA5MajorELSQ_0EEESR_NSO_INSP_7ScaleInELSS_0EEEST_EEEEEENS4_6LayoutINS5_IJSC_SC_SC_EEENS5_IJNSA_ILi0EEESY_SY_EEEEENS5_IJNS4_10UnderscoreES11_S11_EEEEENS4_18SM100_TMA_2SM_LOADENS4_14ComposedLayoutINS4_7SwizzleILi3ELi4ELi3EEENS4_18smem_ptr_flag_bitsILi8EEENSW_INS5_IJNSA_ILi8EEENSA_ILi128EEEEEENS5_IJS1B_SC_EEEEEEEvNS4_8identityES14_S1F_vS1G_EENS_8epilogue10collective18CollectiveEpilogueINS1I_23Sm100TmaWarpSpecializedILi1ELi1ELi64ELb0ELb0EEEJNS5_IJS1B_SG_SF_EEENS5_IJNSW_IS1B_SC_EENSW_ISG_SC_EEEEESI_SJ_SI_SJ_NS1I_6fusion15FusionCallbacksIS1M_NS1R_17LinearCombinationISI_fSI_fLNS_15FloatRoundStyleE2EEES1N_S1Q_JEEENS4_5SM1004TMEM4LOAD26SM100_TMEM_LOAD_32dp32b64xENS4_13SM90_TMA_LOADENS15_INS16_ILi2ELi4ELi3EEES19_NSW_INS5_IJS1A_SG_EEENS5_IJSG_SC_EEEEEEENS4_39AutoVectorizingCopyWithAssumedAlignmentILi128EEENS4_14SM90_TMA_STOREES26_S28_S28_EEEvvEEEEvNT_6ParamsE --------------------------
	.section	.text._ZN7cutlass13device_kernelINS_4gemm6kernel13GemmUniversalIN4cute5tupleIJiiiiEEENS1_10collective13CollectiveMmaINS1_35MainloopSm100TmaUmmaWarpSpecializedILi5ELi2ELi4ENS5_IJNS4_1CILi2EEENSA_ILi1EEESC_EEEEENS5_IJNSA_ILi256EEENSA_ILi64EEESF_EEENS_12float_e4m3_tENS5_IJlSC_lEEESI_SJ_NS4_8TiledMMAINS4_8MMA_AtomIJNS4_10MMA_TraitsINS4_25SM100_MMA_F8F6F4_2x1SM_SSEJSI_SI_fSF_SG_NS4_17integral_constantINS4_4UMMA5MajorELSQ_0EEESR_NSO_INSP_7ScaleInELSS_0EEEST_EEEEEENS4_6LayoutINS5_IJSC_SC_SC_EEENS5_IJNSA_ILi0EEESY_SY_EEEEENS5_IJNS4_10UnderscoreES11_S11_EEEEENS4_18SM100_TMA_2SM_LOADENS4_14ComposedLayoutINS4_7SwizzleILi3ELi4ELi3EEENS4_18smem_ptr_flag_bitsILi8EEENSW_INS5_IJNSA_ILi8EEENSA_ILi128EEEEEENS5_IJS1B_SC_EEEEEEEvNS4_8identityES14_S1F_vS1G_EENS_8epilogue10collective18CollectiveEpilogueINS1I_23Sm100TmaWarpSpecializedILi1ELi1ELi64ELb0ELb0EEEJNS5_IJS1B_SG_SF_EEENS5_IJNSW_IS1B_SC_EENSW_ISG_SC_EEEEESI_SJ_SI_SJ_NS1I_6fusion15FusionCallbacksIS1M_NS1R_17LinearCombinationISI_fSI_fLNS_15FloatRoundStyleE2EEES1N_S1Q_JEEENS4_5SM1004TMEM4LOAD26SM100_TMEM_LOAD_32dp32b64xENS4_13SM90_TMA_LOADENS15_INS16_ILi2ELi4ELi3EEES19_NSW_INS5_IJS1A_SG_EEENS5_IJSG_SC_EEEEEEENS4_39AutoVectorizingCopyWithAssumedAlignmentILi128EEENS4_14SM90_TMA_STOREES26_S28_S28_EEEvvEEEEvNT_6ParamsE,"ax",@progbits
	.align	128
.text._ZN7cutlass13device_kernelINS_4gemm6kernel13GemmUniversalIN4cute5tupleIJiiiiEEENS1_10collective13CollectiveMmaINS1_35MainloopSm100TmaUmmaWarpSpecializedILi5ELi2ELi4ENS5_IJNS4_1CILi2EEENSA_ILi1EEESC_EEEEENS5_IJNSA_ILi256EEENSA_ILi64EEESF_EEENS_12float_e4m3_tENS5_IJlSC_lEEESI_SJ_NS4_8TiledMMAINS4_8MMA_AtomIJNS4_10MMA_TraitsINS4_25SM100_MMA_F8F6F4_2x1SM_SSEJSI_SI_fSF_SG_NS4_17integral_constantINS4_4UMMA5MajorELSQ_0EEESR_NSO_INSP_7ScaleInELSS_0EEEST_EEEEEENS4_6LayoutINS5_IJSC_SC_SC_EEENS5_IJNSA_ILi0EEESY_SY_EEEEENS5_IJNS4_10UnderscoreES11_S11_EEEEENS4_18SM100_TMA_2SM_LOADENS4_14ComposedLayoutINS4_7SwizzleILi3ELi4ELi3EEENS4_18smem_ptr_flag_bitsILi8EEENSW_INS5_IJNSA_ILi8EEENSA_ILi128EEEEEENS5_IJS1B_SC_EEEEEEEvNS4_8identityES14_S1F_vS1G_EENS_8epilogue10collective18CollectiveEpilogueINS1I_23Sm100TmaWarpSpecializedILi1ELi1ELi64ELb0ELb0EEEJNS5_IJS1B_SG_SF_EEENS5_IJNSW_IS1B_SC_EENSW_ISG_SC_EEEEESI_SJ_SI_SJ_NS1I_6fusion15FusionCallbacksIS1M_NS1R_17LinearCombinationISI_fSI_fLNS_15FloatRoundStyleE2EEES1N_S1Q_JEEENS4_5SM1004TMEM4LOAD26SM100_TMEM_LOAD_32dp32b64xENS4_13SM90_TMA_LOADENS15_INS16_ILi2ELi4ELi3EEES19_NSW_INS5_IJS1A_SG_EEENS5_IJSG_SC_EEEEEEENS4_39AutoVectorizingCopyWithAssumedAlignmentILi128EEENS4_14SM90_TMA_STOREES26_S28_S28_EEEvvEEEEvNT_6ParamsE:
        .type           _ZN7cutlass13device_kernelINS_4gemm6kernel13GemmUniversalIN4cute5tupleIJiiiiEEENS1_10collective13CollectiveMmaINS1_35MainloopSm100TmaUmmaWarpSpecializedILi5ELi2ELi4ENS5_IJNS4_1CILi2EEENSA_ILi1EEESC_EEEEENS5_IJNSA_ILi256EEENSA_ILi64EEESF_EEENS_12float_e4m3_tENS5_IJlSC_lEEESI_SJ_NS4_8TiledMMAINS4_8MMA_AtomIJNS4_10MMA_TraitsINS4_25SM100_MMA_F8F6F4_2x1SM_SSEJSI_SI_fSF_SG_NS4_17integral_constantINS4_4UMMA5MajorELSQ_0EEESR_NSO_INSP_7ScaleInELSS_0EEEST_EEEEEENS4_6LayoutINS5_IJSC_SC_SC_EEENS5_IJNSA_ILi0EEESY_SY_EEEEENS5_IJNS4_10UnderscoreES11_S11_EEEEENS4_18SM100_TMA_2SM_LOADENS4_14ComposedLayoutINS4_7SwizzleILi3ELi4ELi3EEENS4_18smem_ptr_flag_bitsILi8EEENSW_INS5_IJNSA_ILi8EEENSA_ILi128EEEEEENS5_IJS1B_SC_EEEEEEEvNS4_8identityES14_S1F_vS1G_EENS_8epilogue10collective18CollectiveEpilogueINS1I_23Sm100TmaWarpSpecializedILi1ELi1ELi64ELb0ELb0EEEJNS5_IJS1B_SG_SF_EEENS5_IJNSW_IS1B_SC_EENSW_ISG_SC_EEEEESI_SJ_SI_SJ_NS1I_6fusion15FusionCallbacksIS1M_NS1R_17LinearCombinationISI_fSI_fLNS_15FloatRoundStyleE2EEES1N_S1Q_JEEENS4_5SM1004TMEM4LOAD26SM100_TMEM_LOAD_32dp32b64xENS4_13SM90_TMA_LOADENS15_INS16_ILi2ELi4ELi3EEES19_NSW_INS5_IJS1A_SG_EEENS5_IJSG_SC_EEEEEEENS4_39AutoVectorizingCopyWithAssumedAlignmentILi128EEENS4_14SM90_TMA_STOREES26_S28_S28_EEEvvEEEEvNT_6ParamsE,@function
        .size           _ZN7cutlass13device_kernelINS_4gemm6kernel13GemmUniversalIN4cute5tupleIJiiiiEEENS1_10collective13CollectiveMmaINS1_35MainloopSm100TmaUmmaWarpSpecializedILi5ELi2ELi4ENS5_IJNS4_1CILi2EEENSA_ILi1EEESC_EEEEENS5_IJNSA_ILi256EEENSA_ILi64EEESF_EEENS_12float_e4m3_tENS5_IJlSC_lEEESI_SJ_NS4_8TiledMMAINS4_8MMA_AtomIJNS4_10MMA_TraitsINS4_25SM100_MMA_F8F6F4_2x1SM_SSEJSI_SI_fSF_SG_NS4_17integral_constantINS4_4UMMA5MajorELSQ_0EEESR_NSO_INSP_7ScaleInELSS_0EEEST_EEEEEENS4_6LayoutINS5_IJSC_SC_SC_EEENS5_IJNSA_ILi0EEESY_SY_EEEEENS5_IJNS4_10UnderscoreES11_S11_EEEEENS4_18SM100_TMA_2SM_LOADENS4_14ComposedLayoutINS4_7SwizzleILi3ELi4ELi3EEENS4_18smem_ptr_flag_bitsILi8EEENSW_INS5_IJNSA_ILi8EEENSA_ILi128EEEEEENS5_IJS1B_SC_EEEEEEEvNS4_8identityES14_S1F_vS1G_EENS_8epilogue10collective18CollectiveEpilogueINS1I_23Sm100TmaWarpSpecializedILi1ELi1ELi64ELb0ELb0EEEJNS5_IJS1B_SG_SF_EEENS5_IJNSW_IS1B_SC_EENSW_ISG_SC_EEEEESI_SJ_SI_SJ_NS1I_6fusion15FusionCallbacksIS1M_NS1R_17LinearCombinationISI_fSI_fLNS_15FloatRoundStyleE2EEES1N_S1Q_JEEENS4_5SM1004TMEM4LOAD26SM100_TMEM_LOAD_32dp32b64xENS4_13SM90_TMA_LOADENS15_INS16_ILi2ELi4ELi3EEES19_NSW_INS5_IJS1A_SG_EEENS5_IJSG_SC_EEEEEEENS4_39AutoVectorizingCopyWithAssumedAlignmentILi128EEENS4_14SM90_TMA_STOREES26_S28_S28_EEEvvEEEEvNT_6ParamsE,(.L_x_152 - _ZN7cutlass13device_kernelINS_4gemm6kernel13GemmUniversalIN4cute5tupleIJiiiiEEENS1_10collective13CollectiveMmaINS1_35MainloopSm100TmaUmmaWarpSpecializedILi5ELi2ELi4ENS5_IJNS4_1CILi2EEENSA_ILi1EEESC_EEEEENS5_IJNSA_ILi256EEENSA_ILi64EEESF_EEENS_12float_e4m3_tENS5_IJlSC_lEEESI_SJ_NS4_8TiledMMAINS4_8MMA_AtomIJNS4_10MMA_TraitsINS4_25SM100_MMA_F8F6F4_2x1SM_SSEJSI_SI_fSF_SG_NS4_17integral_constantINS4_4UMMA5MajorELSQ_0EEESR_NSO_INSP_7ScaleInELSS_0EEEST_EEEEEENS4_6LayoutINS5_IJSC_SC_SC_EEENS5_IJNSA_ILi0EEESY_SY_EEEEENS5_IJNS4_10UnderscoreES11_S11_EEEEENS4_18SM100_TMA_2SM_LOADENS4_14ComposedLayoutINS4_7SwizzleILi3ELi4ELi3EEENS4_18smem_ptr_flag_bitsILi8EEENSW_INS5_IJNSA_ILi8EEENSA_ILi128EEEEEENS5_IJS1B_SC_EEEEEEEvNS4_8identityES14_S1F_vS1G_EENS_8epilogue10collective18CollectiveEpilogueINS1I_23Sm100TmaWarpSpecializedILi1ELi1ELi64ELb0ELb0EEEJNS5_IJS1B_SG_SF_EEENS5_IJNSW_IS1B_SC_EENSW_ISG_SC_EEEEESI_SJ_SI_SJ_NS1I_6fusion15FusionCallbacksIS1M_NS1R_17LinearCombinationISI_fSI_fLNS_15FloatRoundStyleE2EEES1N_S1Q_JEEENS4_5SM1004TMEM4LOAD26SM100_TMEM_LOAD_32dp32b64xENS4_13SM90_TMA_LOADENS15_INS16_ILi2ELi4ELi3EEES19_NSW_INS5_IJS1A_SG_EEENS5_IJSG_SC_EEEEEEENS4_39AutoVectorizingCopyWithAssumedAlignmentILi128EEENS4_14SM90_TMA_STOREES26_S28_S28_EEEvvEEEEvNT_6ParamsE)
        .other          _ZN7cutlass13device_kernelINS_4gemm6kernel13GemmUniversalIN4cute5tupleIJiiiiEEENS1_10collective13CollectiveMmaINS1_35MainloopSm100TmaUmmaWarpSpecializedILi5ELi2ELi4ENS5_IJNS4_1CILi2EEENSA_ILi1EEESC_EEEEENS5_IJNSA_ILi256EEENSA_ILi64EEESF_EEENS_12float_e4m3_tENS5_IJlSC_lEEESI_SJ_NS4_8TiledMMAINS4_8MMA_AtomIJNS4_10MMA_TraitsINS4_25SM100_MMA_F8F6F4_2x1SM_SSEJSI_SI_fSF_SG_NS4_17integral_constantINS4_4UMMA5MajorELSQ_0EEESR_NSO_INSP_7ScaleInELSS_0EEEST_EEEEEENS4_6LayoutINS5_IJSC_SC_SC_EEENS5_IJNSA_ILi0EEESY_SY_EEEEENS5_IJNS4_10UnderscoreES11_S11_EEEEENS4_18SM100_TMA_2SM_LOADENS4_14ComposedLayoutINS4_7SwizzleILi3ELi4ELi3EEENS4_18smem_ptr_flag_bitsILi8EEENSW_INS5_IJNSA_ILi8EEENSA_ILi128EEEEEENS5_IJS1B_SC_EEEEEEEvNS4_8identityES14_S1F_vS1G_EENS_8epilogue10collective18CollectiveEpilogueINS1I_23Sm100TmaWarpSpecializedILi1ELi1ELi64ELb0ELb0EEEJNS5_IJS1B_SG_SF_EEENS5_IJNSW_IS1B_SC_EENSW_ISG_SC_EEEEESI_SJ_SI_SJ_NS1I_6fusion15FusionCallbacksIS1M_NS1R_17LinearCombinationISI_fSI_fLNS_15FloatRoundStyleE2EEES1N_S1Q_JEEENS4_5SM1004TMEM4LOAD26SM100_TMEM_LOAD_32dp32b64xENS4_13SM90_TMA_LOADENS15_INS16_ILi2ELi4ELi3EEES19_NSW_INS5_IJS1A_SG_EEENS5_IJSG_SC_EEEEEEENS4_39AutoVectorizingCopyWithAssumedAlignmentILi128EEENS4_14SM90_TMA_STOREES26_S28_S28_EEEvvEEEEvNT_6ParamsE,@"STO_CUDA_ENTRY STV_DEFAULT"
_ZN7cutlass13device_kernelINS_4gemm6kernel13GemmUniversalIN4cute5tupleIJiiiiEEENS1_10collective13CollectiveMmaINS1_35MainloopSm100TmaUmmaWarpSpecializedILi5ELi2ELi4ENS5_IJNS4_1CILi2EEENSA_ILi1EEESC_EEEEENS5_IJNSA_ILi256EEENSA_ILi64EEESF_EEENS_12float_e4m3_tENS5_IJlSC_lEEESI_SJ_NS4_8TiledMMAINS4_8MMA_AtomIJNS4_10MMA_TraitsINS4_25SM100_MMA_F8F6F4_2x1SM_SSEJSI_SI_fSF_SG_NS4_17integral_constantINS4_4UMMA5MajorELSQ_0EEESR_NSO_INSP_7ScaleInELSS_0EEEST_EEEEEENS4_6LayoutINS5_IJSC_SC_SC_EEENS5_IJNSA_ILi0EEESY_SY_EEEEENS5_IJNS4_10UnderscoreES11_S11_EEEEENS4_18SM100_TMA_2SM_LOADENS4_14ComposedLayoutINS4_7SwizzleILi3ELi4ELi3EEENS4_18smem_ptr_flag_bitsILi8EEENSW_INS5_IJNSA_ILi8EEENSA_ILi128EEEEEENS5_IJS1B_SC_EEEEEEEvNS4_8identityES14_S1F_vS1G_EENS_8epilogue10collective18CollectiveEpilogueINS1I_23Sm100TmaWarpSpecializedILi1ELi1ELi64ELb0ELb0EEEJNS5_IJS1B_SG_SF_EEENS5_IJNSW_IS1B_SC_EENSW_ISG_SC_EEEEESI_SJ_SI_SJ_NS1I_6fusion15FusionCallbacksIS1M_NS1R_17LinearCombinationISI_fSI_fLNS_15FloatRoundStyleE2EEES1N_S1Q_JEEENS4_5SM1004TMEM4LOAD26SM100_TMEM_LOAD_32dp32b64xENS4_13SM90_TMA_LOADENS15_INS16_ILi2ELi4ELi3EEES19_NSW_INS5_IJS1A_SG_EEENS5_IJSG_SC_EEEEEEENS4_39AutoVectorizingCopyWithAssumedAlignmentILi128EEENS4_14SM90_TMA_STOREES26_S28_S28_EEEvvEEEEvNT_6ParamsE:
[----:B------:R-:W1:Y:S01]  /*0000*/  LDC R1, c[0x0][0x37c] ;  /* 0x0000df00ff017b82 */ /* 0x000e620000000800 */
[----:B------:R-:W2:Y:S01]  /*0010*/  S2R R166, SR_TID.X ;  /* 0x0000000000a67919 */ /* 0x000ea20000002100 */
[----:B------:R-:W3:Y:S06]  /*0020*/  LDCU.64 UR6, c[0x0][0x890] ;  /* 0x00011200ff0677ac */ /* 0x000eec0008000a00 */
[----:B------:R-:W4:Y:S01]  /*0030*/  S2UR UR37, SR_CgaCtaId ;  /* 0x00000000002579c3 */ /* 0x000f220000008800 */
[----:B------:R-:W-:Y:S02]  /*0040*/  PRMT R165, RZ, 0x7610, R165 ;  /* 0x00007610ffa57816 */ /* 0x000fe400000000a5 */
[----:B------:R-:W-:Y:S01]  /*0050*/  ELECT P1, URZ, PT ;  /* 0x0000000000ff782f */ /* 0x000fe20003820000 */
[----:B------:R-:W1:Y:S01]  /*0060*/  LDCU.64 UR40, c[0x0][0x358] ;  /* 0x00006b00ff2877ac */ /* 0x000e620008000a00 */
[----:B---3--:R-:W-:-:S04]  /*0070*/  UISETP.NE.U32.AND UP0, UPT, UR6, URZ, UPT ;  /* 0x000000ff0600728c */ /* 0x008fc8000bf05070 */
[----:B------:R-:W-:Y:S02]  /*0080*/  UISETP.NE.AND.EX UP0, UPT, UR7, URZ, UPT, UP0 ;  /* 0x000000ff0700728c */ /* 0x000fe4000bf05300 */
[----:B----4-:R-:W-:Y:S02]  /*0090*/  ULOP3.LUT UR5, UR37, 0x1, URZ, 0xc0, !UPT ;  /* 0x0000000125057892 */ /* 0x010fe4000f8ec0ff */
[----:B------:R-:W-:Y:S01]  /*00a0*/  ULOP3.LUT UR4, UR37, 0x1, URZ, 0x3c, !UPT ;  /* 0x0000000125047892 */ /* 0x000fe2000f8e3cff */
[----:B--2---:R-:W-:-:S05]  /*00b0*/  SHF.R.U32.HI R169, RZ, 0x5, R166 ;  /* 0x00000005ffa97819 */ /* 0x004fca00000116a6 */
[----:B------:R-:W2:Y:S02]  /*00c0*/  SHFL.IDX PT, R0, R169, RZ, 0x1f ;  /* 0x00001fffa9007589 */ /* 0x000ea400000e0000 */
[----:B--2---:R-:W-:Y:S01]  /*00d0*/  R2UR UR10, R0 ;  /* 0x00000000000a72ca */ /* 0x004fe200000e0000 */
[----:B-1----:R-:W-:-:S14]  /*00e0*/  BRA.U UP0, `(.L_x_0) ;  /* 0x00000001002c7547 */ /* 0x002fdc000b800000 */
[----:B------:R-:W1:Y:S02]  /*00f0*/  LDCU.64 UR8, c[0x0][0x888] ;  /* 0x00011100ff0877ac */ /* 0x000e640008000a00 */
[----:B-1----:R-:W-:-:S04]  /*0100*/  UISETP.NE.U32.AND UP0, UPT, UR8, URZ, UPT ;  /* 0x000000ff0800728c */ /* 0x002fc8000bf05070 */
[----:B------:R-:W-:-:S09]  /*0110*/  UISETP.NE.AND.EX UP0, UPT, UR9, URZ, UPT, UP0 ;  /* 0x000000ff0900728c */ /* 0x000fd2000bf05300 */
[----:B------:R-:W-:Y:S05]  /*0120*/  BRA.U !UP0, `(.L_x_1) ;  /* 0x0000000108107547 */ /* 0x000fea000b800000 */
[----:B------:R-:W1:Y:S02]  /*0130*/  LDC.64 R2, c[0x0][0x888] ;  /* 0x00022200ff027b82 */ /* 0x000e640000000a00 */
[----:B-1----:R1:W5:Y:S01]  /*0140*/  LDG.E R81, desc[UR40][R2.64] ;  /* 0x0000002802517981 */ /* 0x002362000c1e1900 */
[----:B------:R-:W-:Y:S01]  /*0150*/  HFMA2 R165, -RZ, RZ, 0, 5.9604644775390625e-08 ;  /* 0x00000001ffa57431 */ /* 0x000fe200000001ff */
[----:B------:R-:W-:Y:S05]  /*0160*/  BRA `(.L_x_0) ;  /* 0x00000000000c7947 */ /* 0x000fea0003800000 */
.L_x_1:
[----:B------:R-:W1:Y:S01]  /*0170*/  LDCU UR8, c[0x0][0x880] ;  /* 0x00011000ff0877ac */ /* 0x000e620008000800 */
[----:B------:R-:W-:Y:S01]  /*0180*/  HFMA2 R165, -RZ, RZ, 0, 5.9604644775390625e-08 ;  /* 0x00000001ffa57431 */ /* 0x000fe200000001ff */
[----:B-1----:R-:W-:-:S07]  /*0190*/  MOV R81, UR8 ;  /* 0x0000000800517c02 */ /* 0x002fce0008000f00 */
.L_x_0:
[----:B------:R-:W2:Y:S02]  /*01a0*/  LDCU.64 UR8, c[0x0][0x8b0] ;  /* 0x00011600ff0877ac */ /* 0x000ea40008000a00 */
[----:B--2---:R-:W-:-:S04]  /*01b0*/  UISETP.NE.U32.AND UP0, UPT, UR8, URZ, UPT ;  /* 0x000000ff0800728c */ /* 0x004fc8000bf05070 */
[----:B------:R-:W-:-:S09]  /*01c0*/  UISETP.NE.AND.EX UP0, UPT, UR9, URZ, UPT, UP0 ;  /* 0x000000ff0900728c */ /* 0x000fd2000bf05300 */
[----:B------:R-:W-:Y:S05]  /*01d0*/  BRA.U UP0, `(.L_x_2) ;  /* 0x0000000100247547 */ /* 0x000fea000b800000 */
[----:B------:R-:W2:Y:S02]  /*01e0*/  LDCU.64 UR8, c[0x0][0x8a8] ;  /* 0x00011500ff0877ac */ /* 0x000ea40008000a00 */
[----:B--2---:R-:W-:-:S04]  /*01f0*/  UISETP.NE.U32.AND UP0, UPT, UR8, URZ, UPT ;  /* 0x000000ff0800728c */ /* 0x004fc8000bf05070 */
[----:B------:R-:W-:-:S09]  /*0200*/  UISETP.NE.AND.EX UP0, UPT, UR9, URZ, UPT, UP0 ;  /* 0x000000ff0900728c */ /* 0x000fd2000bf05300 */
[----:B------:R-:W-:Y:S05]  /*0210*/  BRA.U !UP0, `(.L_x_3) ;  /* 0x00000001080c7547 */ /* 0x000fea000b800000 */
[----:B------:R-:W2:Y:S02]  /*0220*/  LDC.64 R78, c[0x0][0x8a8] ;  /* 0x00022a00ff4e7b82 */ /* 0x000ea40000000a00 */
[----:B--2---:R2:W5:Y:S01]  /*0230*/  LDG.E R78, desc[UR40][R78.64] ;  /* 0x000000284e4e7981 */ /* 0x004562000c1e1900 */
[----:B------:R-:W-:Y:S05]  /*0240*/  BRA `(.L_x_2) ;  /* 0x0000000000087947 */ /* 0x000fea0003800000 */
.L_x_3:
[----:B------:R-:W2:Y:S02]  /*0250*/  LDCU UR8, c[0x0][0x8a0] ;  /* 0x00011400ff0877ac */ /* 0x000ea40008000800 */
[----:B--2---:R-:W-:Y:S02]  /*0260*/  MOV R78, UR8 ;  /* 0x00000008004e7c02 */ /* 0x004fe40008000f00 */
.L_x_2:
[----:B------:R-:W-:Y:S01]  /*0270*/  IMAD.U32 R0, RZ, RZ, UR10 ;  /* 0x0000000aff007e24 */ /* 0x000fe2000f8e00ff */
[----:B------:R-:W-:Y:S04]  /*0280*/  BSSY.RECONVERGENT B0, `(.L_x_4) ;  /* 0x000000c000007945 */ /* 0x000fe80003800200 */
[C---:B------:R-:W-:Y:S02]  /*0290*/  ISETP.NE.OR P2, PT, R0.reuse, 0x1, !P1 ;  /* 0x000000010000780c */ /* 0x040fe40004f45670 */
[----:B------:R-:W-:-:S11]  /*02a0*/  ISETP.NE.OR P0, PT, R0, 0x3, !P1 ;  /* 0x000000030000780c */ /* 0x000fd60004f05670 */
[----:B------:R-:W-:Y:S05]  /*02b0*/  @P2 BRA `(.L_x_5) ;  /* 0x0000000000202947 */ /* 0x000fea0003800000 */
[----:B------:R-:W3:Y:S02]  /*02c0*/  LDCU.64 UR8, c[0x0][0x348] ;  /* 0x00006900ff0877ac */ /* 0x000ee40008000a00 */
[----:B---3--:R-:W-:Y:S02]  /*02d0*/  UIADD3 UR12, UP1, UPT, UR8, 0x80, URZ ;  /* 0x00000080080c7890 */ /* 0x008fe4000ff3e0ff */
[----:B------:R-:W-:Y:S02]  /*02e0*/  UIADD3 UR8, UP0, UPT, UR8, 0x180, URZ ;  /* 0x0000018008087890 */ /* 0x000fe4000ff1e0ff */
[----:B------:R-:W-:Y:S02]  /*02f0*/  UIADD3.X UR13, UPT, UPT, URZ, UR9, URZ, UP1, !UPT ;  /* 0x00000009ff0d7290 */ /* 0x000fe40008ffe4ff */
[----:B------:R-:W-:-:S07]  /*0300*/  UIADD3.X UR9, UPT, UPT, URZ, UR9, URZ, UP0, !UPT ;  /* 0x00000009ff097290 */ /* 0x000fce00087fe4ff */
[----:B------:R3:W-:Y:S02]  /*0310*/  UTMACCTL.PF [UR12] ;  /* 0x000000000c0079b9 */ /* 0x0007e40008040000 */
[----:B------:R3:W-:Y:S02]  /*0320*/  UTMACCTL.PF [UR8] ;  /* 0x00000000080079b9 */ /* 0x0007e40008040000 */
[----:B---3--:R-:W-:Y:S01]  /*0330*/  NOP ;  /* 0x0000000000007918 */ /* 0x008fe20000000000 */
.L_x_5:
[----:B------:R-:W-:Y:S05]  /*0340*/  BSYNC.RECONVERGENT B0 ;  /* 0x0000000000007941 */ /* 0x000fea0003800200 */
.L_x_4:
[----:B------:R-:W-:Y:S04]  /*0350*/  BSSY.RECONVERGENT B0, `(.L_x_6) ;  /* 0x000000a000007945 */ /* 0x000fe80003800200 */
        /* <DEDUP_REMOVED lines=9> */
.L_x_7:
[----:B------:R-:W-:Y:S05]  /*03f0*/  BSYNC.RECONVERGENT B0 ;  /* 0x0000000000007941 */ /* 0x000fea0003800200 */
.L_x_6:
[----:B------:R-:W3:Y:S01]  /*0400*/  LDCU.64 UR8, c[0x0][0x888] ;  /* 0x00011100ff0877ac */ /* 0x000ee20008000a00 */
[----:B------:R-:W-:Y:S02]  /*0410*/  UISETP.EQ.U32.AND UP1, UPT, UR6, URZ, UPT ;  /* 0x000000ff0600728c */ /* 0x000fe4000bf22070 */
[----:B------:R-:W-:Y:S02]  /*0420*/  UPLOP3.LUT UP5, UPT, UPT, UPT, UPT, 0x80, 0x8 ;  /* 0x000000000008789c */ /* 0x000fe40003faf070 */
[----:B---3--:R-:W-:-:S04]  /*0430*/  UISETP.NE.U32.AND UP0, UPT, UR8, URZ, UPT ;  /* 0x000000ff0800728c */ /* 0x008fc8000bf05070 */
[----:B------:R-:W-:-:S04]  /*0440*/  UISETP.NE.AND.EX UP0, UPT, UR9, URZ, UPT, UP0 ;  /* 0x000000ff0900728c */ /* 0x000fc8000bf05300 */
[----:B------:R-:W-:-:S04]  /*0450*/  UISETP.EQ.OR.EX UP2, UPT, UR7, URZ, !UP0, UP1 ;  /* 0x000000ff0700728c */ /* 0x000fc8000c742710 */
[----:B------:R-:W-:-:S05]  /*0460*/  UP2UR UR44, UPR, URZ, 0x4 ;  /* 0x00000004ff2c7883 */ /* 0x000fca0008000000 */
[----:B------:R-:W-:Y:S07]  /*0470*/  BRA.U !UP2, `(.L_x_8) ;  /* 0x000000010a207547 */ /* 0x000fee000b800000 */
[----:B------:R-:W-:Y:S01]  /*0480*/  UISETP.NE.U32.AND UP2, UPT, UR6, URZ, UPT ;  /* 0x000000ff0600728c */ /* 0x000fe2000bf45070 */
[----:B-----5:R-:W-:Y:S01]  /*0490*/  FSETP.NEU.AND P0, PT, R81, RZ, PT ;  /* 0x000000ff5100720b */ /* 0x020fe20003f0d000 */
[----:B------:R-:W-:Y:S02]  /*04a0*/  USEL UR6, URZ, 0xffffffff, UP0 ;  /* 0xffffffffff067887 */ /* 0x000fe40008000000 */
[----:B------:R-:W-:-:S10]  /*04b0*/  UISETP.NE.AND.EX UP2, UPT, UR7, URZ, UPT, UP2 ;  /* 0x000000ff0700728c */ /* 0x000fd4000bf45320 */
[----:B------:R-:W-:Y:S01]  /*04c0*/  VOTEU.ANY UP1, P0 ;  /* 0x0000000000ff7886 */ /* 0x000fe20000020100 */
[----:B------:R-:W-:-:S04]  /*04d0*/  @!UP2 USEL UR6, URZ, 0xffffffff, UP1 ;  /* 0xffffffffff06a887 */ /* 0x000fc80008800000 */
[----:B------:R-:W-:-:S04]  /*04e0*/  ULOP3.LUT UR6, UR6, 0x1, URZ, 0xc0, !UPT ;  /* 0x0000000106067892 */ /* 0x000fc8000f8ec0ff */
[----:B------:R-:W-:-:S11]  /*04f0*/  UISETP.NE.U32.AND UP5, UPT, UR6, 0x1, UPT ;  /* 0x000000010600788c */ /* 0x000fd6000bfa5070 */
.L_x_8:
[----:B------:R-:W3:Y:S01]  /*0500*/  SHFL.IDX PT, R0, R169, RZ, 0x1f ;  /* 0x00001fffa9007589 */ /* 0x000ee200000e0000 */
[----:B------:R-:W-:-:S04]  /*0510*/  UISETP.NE.AND UP1, UPT, UR10, 0x2, UPT ;  /* 0x000000020a00788c */ /* 0x000fc8000bf25270 */
[----:B------:R-:W-:Y:S02]  /*0520*/  UISETP.EQ.AND UP2, UPT, UR5, URZ, !UP1 ;  /* 0x000000ff0500728c */ /* 0x000fe4000cf42270 */
[----:B------:R-:W-:-:S04]  /*0530*/  USEL UR7, URZ, 0x1, UP1 ;  /* 0x00000001ff077887 */ /* 0x000fc80008800000 */
[----:B------:R-:W-:Y:S02]  /*0540*/  PLOP3.LUT P5, PT, P1, PT, UP2, 0x80, 0x8 ;  /* 0x000000000008781c */ /* 0x000fe40000faf028 */
[----:B---3--:R-:W-:-:S13]  /*0550*/  ISETP.NE.AND P0, PT, R0, RZ, PT ;  /* 0x000000ff0000720c */ /* 0x008fda0003f05270 */
[----:B------:R-:W-:Y:S05]  /*0560*/  @P0 BRA `(.L_x_9) ;  /* 0x00000000004c0947 */ /* 0x000fea0003800000 */
[----:B------:R-:W-:Y:S01]  /*0570*/  UMOV UR8, 0x400 ;  /* 0x0000040000087882 */ /* 0x000fe20000000000 */
[----:B------:R-:W-:Y:S01]  /*0580*/  UMOV UR6, 0x1 ;  /* 0x0000000100067882 */ /* 0x000fe20000000000 */
[----:B------:R-:W-:Y:S02]  /*0590*/  ULEA UR8, UR37, UR8, 0x18 ;  /* 0x0000000825087291 */ /* 0x000fe4000f8ec0ff */
[----:B------:R-:W-:-:S04]  /*05a0*/  UIADD3 UR12, UPT, UPT, -UR6, 0x100000, URZ ;  /* 0x00100000060c7890 */ /* 0x000fc8000fffe1ff */
[----:B------:R-:W-:Y:S02]  /*05b0*/  USHF.L.U32 UR13, UR12, 0xb, URZ ;  /* 0x0000000b0c0d7899 */ /* 0x000fe400080006ff */
[----:B------:R-:W-:Y:S01]  /*05c0*/  USHF.L.U32 UR12, UR12, 0x1, URZ ;  /* 0x000000010c0c7899 */ /* 0x000fe200080006ff */
[----:B------:R-:W-:Y:S01]  /*05d0*/  ELECT P0, URZ, PT ;  /* 0x0000000000ff782f */ /* 0x000fe20003800000 */
[----:B------:R-:W3:Y:S10]  /*05e0*/  FENCE.VIEW.ASYNC.S ;  /* 0x00000000000073c6 */ /* 0x000ef40000000000 */
[----:B---3--:R3:W4:Y:S01]  /*05f0*/  SYNCS.EXCH.64 URZ, [UR8], UR12 ;  /* 0x0000000c08ff75b2 */ /* 0x0087220008000100 */
[----:B------:R3:W1:Y:S01]  /*0600*/  SYNCS.EXCH.64 URZ, [UR8+0x28], UR12 ;  /* 0x0000280c08ff75b2 */ /* 0x0006620008000100 */
        /* <DEDUP_REMOVED lines=8> */
[----:B------:R-:W-:Y:S01]  /*0690*/  NOP ;  /* 0x0000000000007918 */ /* 0x000fe20000000000 */
.L_x_9:
[----:B------:R-:W2:Y:S01]  /*06a0*/  SHFL.IDX PT, R0, R169, RZ, 0x1f ;  /* 0x00001fffa9007589 */ /* 0x000ea200000e0000 */
[----:B------:R-:W-:Y:S01]  /*06b0*/  NOP ;  /* 0x0000000000007918 */ /* 0x000fe20000000000 */
[----:B--2---:R-:W-:-:S13]  /*06c0*/  ISETP.NE.AND P0, PT, R0, 0x1, PT ;  /* 0x000000010000780c */ /* 0x004fda0003f05270 */
[----:B------:R-:W-:Y:S05]  /*06d0*/  @P0 BRA `(.L_x_10) ;  /* 0x00000000003c0947 */ /* 0x000fea0003800000 */
[----:B------:R-:W-:Y:S01]  /*06e0*/  UMOV UR9, 0x400 ;  /* 0x0000040000097882 */ /* 0x000fe20000000000 */
[----:B---3--:R-:W-:Y:S01]  /*06f0*/  UMOV UR8, 0x20 ;  /* 0x0000002000087882 */ /* 0x008fe20000000000 */
[----:B------:R-:W-:Y:S01]  /*0700*/  UMOV UR6, 0x80 ;  /* 0x0000008000067882 */ /* 0x000fe20000000000 */
[----:B------:R-:W-:Y:S02]  /*0710*/  ULEA UR9, UR37, UR9, 0x18 ;  /* 0x0000000925097291 */ /* 0x000fe4000f8ec0ff */
[----:B------:R-:W-:-:S04]  /*0720*/  UIADD3 UR12, UPT, UPT, -UR8, 0x100000, URZ ;  /* 0x00100000080c7890 */ /* 0x000fc8000fffe1ff */
[----:B------:R-:W-:Y:S02]  /*0730*/  USHF.L.U32 UR13, UR12, 0xb, URZ ;  /* 0x0000000b0c0d7899 */ /* 0x000fe400080006ff */
[----:B------:R-:W-:Y:S02]  /*0740*/  USHF.L.U32 UR12, UR12, 0x1, URZ ;  /* 0x000000010c0c7899 */ /* 0x000fe400080006ff */
[----:B------:R-:W-:-:S04]  /*0750*/  UIADD3 UR14, UPT, UPT, -UR6, 0x100000, URZ ;  /* 0x00100000060e7890 */ /* 0x000fc8000fffe1ff */
[----:B------:R-:W-:Y:S02]  /*0760*/  USHF.L.U32 UR15, UR14, 0xb, URZ ;  /* 0x0000000b0e0f7899 */ /* 0x000fe400080006ff */
[----:B------:R-:W-:Y:S01]  /*0770*/  USHF.L.U32 UR14, UR14, 0x1, URZ ;  /* 0x000000010e0e7899 */ /* 0x000fe200080006ff */
[----:B------:R-:W-:Y:S01]  /*0780*/  ELECT P0, URZ, PT ;  /* 0x0000000000ff782f */ /* 0x000fe20003800000 */
[----:B------:R-:W2:Y:S02]  /*0790*/  FENCE.VIEW.ASYNC.S ;  /* 0x00000000000073c6 */ /* 0x000ea40000000000 */
[----:B--2---:R2:W3:Y:S08]  /*07a0*/  SYNCS.EXCH.64 URZ, [UR9+0x50], UR12 ;  /* 0x0000500c09ff75b2 */ /* 0x0044f00008000100 */
[----:B------:R2:W1:Y:S01]  /*07b0*/  SYNCS.EXCH.64 URZ, [UR9+0x58], UR14 ;  /* 0x0000580e09ff75b2 */ /* 0x0004620008000100 */
[----:B------:R-:W-:Y:S01]  /*07c0*/  NOP ;  /* 0x0000000000007918 */ /* 0x000fe20000000000 */
.L_x_10:
[----:B------:R-:W4:Y:S01]  /*07d0*/  SHFL.IDX PT, R0, R169, RZ, 0x1f ;  /* 0x00001fffa9007589 */ /* 0x000f2200000e0000 */
[----:B------:R-:W-:Y:S01]  /*07e0*/  NOP ;  /* 0x0000000000007918 */ /* 0x000fe20000000000 */
[----:B----4-:R-:W-:-:S13]  /*07f0*/  ISETP.NE.AND P0, PT, R0, 0x3, PT ;  /* 0x000000030000780c */ /* 0x010fda0003f05270 */
[----:B------:R-:W-:Y:S05]  /*0800*/  @P0 BRA `(.L_x_11) ;  /* 0x00000000002c0947 */ /* 0x000fea0003800000 */
[----:B---3--:R-:W-:Y:S01]  /*0810*/  UMOV UR8, 0x400 ;  /* 0x0000040000087882 */ /* 0x008fe20000000000 */
[----:B------:R-:W-:Y:S01]  /*0820*/  UMOV UR6, 0x20 ;  /* 0x0000002000067882 */ /* 0x000fe20000000000 */
[----:B------:R-:W-:Y:S02]  /*0830*/  ULEA UR8, UR37, UR8, 0x18 ;  /* 0x0000000825087291 */ /* 0x000fe4000f8ec0ff */
[----:B--2---:R-:W-:-:S04]  /*0840*/  UIADD3 UR12, UPT, UPT, -UR6, 0x100000, URZ ;  /* 0x00100000060c7890 */ /* 0x004fc8000fffe1ff */
[----:B------:R-:W-:Y:S02]  /*0850*/  USHF.L.U32 UR13, UR12, 0xb, URZ ;  /* 0x0000000b0c0d7899 */ /* 0x000fe400080006ff */
[----:B------:R-:W-:Y:S01]  /*0860*/  USHF.L.U32 UR12, UR12, 0x1, URZ ;  /* 0x000000010c0c7899 */ /* 0x000fe200080006ff */
[----:B------:R-:W-:Y:S01]  /*0870*/  ELECT P0, URZ, PT ;  /* 0x0000000000ff782f */ /* 0x000fe20003800000 */
[----:B------:R-:W2:Y:S10]  /*0880*/  FENCE.VIEW.ASYNC.S ;  /* 0x00000000000073c6 */ /* 0x000eb40000000000 */
[----:B--2---:R4:W2:Y:S01]  /*0890*/  SYNCS.EXCH.64 URZ, [UR8+0x60], UR12 ;  /* 0x0000600c08ff75b2 */ /* 0x0048a20008000100 */
[----:B------:R4:W3:Y:S02]  /*08a0*/  SYNCS.EXCH.64 URZ, [UR8+0x68], UR12 ;  /* 0x0000680c08ff75b2 */ /* 0x0008e40008000100 */
[----:B----4-:R-:W-:Y:S01]  /*08b0*/  NOP ;  /* 0x0000000000007918 */ /* 0x010fe20000000000 */
.L_x_11:
[----:B------:R-:W4:Y:S01]  /*08c0*/  SHFL.IDX PT, R0, R169, RZ, 0x1f ;  /* 0x00001fffa9007589 */ /* 0x000f2200000e0000 */
[----:B------:R-:W-:Y:S01]  /*08d0*/  NOP ;  /* 0x0000000000007918 */ /* 0x000fe20000000000 */
[----:B----4-:R-:W-:-:S13]  /*08e0*/  ISETP.NE.AND P0, PT, R0, 0x4, PT ;  /* 0x000000040000780c */ /* 0x010fda0003f05270 */
[----:B------:R-:W-:Y:S05]  /*08f0*/  @P0 BRA `(.L_x_12) ;  /* 0x0000000000480947 */ /* 0x000fea0003800000 */
[----:B--2---:R-:W-:Y:S01]  /*0900*/  UMOV UR9, 0x1e0 ;  /* 0x000001e000097882 */ /* 0x004fe20000000000 */
[----:B---3--:R-:W-:Y:S01]  /*0910*/  UMOV UR8, 0x400 ;  /* 0x0000040000087882 */ /* 0x008fe20000000000 */
[----:B------:R-:W-:Y:S01]  /*0920*/  USEL UR9, UR9, 0x1a0, UP5 ;  /* 0x000001a009097887 */ /* 0x000fe2000a800000 */
        /* <DEDUP_REMOVED lines=10> */
[----:B--2---:R4:W2:Y:S08]  /*09d0*/  SYNCS.EXCH.64 URZ, [UR8+0x70], UR12 ;  /* 0x0000700c08ff75b2 */ /* 0x0048b00008000100 */
[----:B------:R4:W3:Y:S01]  /*09e0*/  SYNCS.EXCH.64 URZ, [UR8+0x80], UR14 ;  /* 0x0000800e08ff75b2 */ /* 0x0008e20008000100 */
[----:B------:R4:W1:Y:S01]  /*09f0*/  SYNCS.EXCH.64 URZ, [UR8+0x78], UR12 ;  /* 0x0000780c08ff75b2 */ /* 0x0008620008000100 */
[----:B------:R4:W1:Y:S02]  /*0a00*/  SYNCS.EXCH.64 URZ, [UR8+0x88], UR14 ;  /* 0x0000880e08ff75b2 */ /* 0x0008640008000100 */
[----:B----4-:R-:W-:Y:S01]  /*0a10*/  NOP ;  /* 0x0000000000007918 */ /* 0x010fe20000000000 */
.L_x_12:
[----:B------:R-:W4:Y:S01]  /*0a20*/  SHFL.IDX PT, R0, R169, RZ, 0x1f ;  /* 0x00001fffa9007589 */ /* 0x000f2200000e0000 */
[----:B------:R-:W-:Y:S01]  /*0a30*/  NOP ;  /* 0x0000000000007918 */ /* 0x000fe20000000000 */
[----:B----4-:R-:W-:-:S13]  /*0a40*/  ISETP.NE.AND P0, PT, R0, 0x5, PT ;  /* 0x000000050000780c */ /* 0x010fda0003f05270 */
[----:B------:R-:W-:Y:S05]  /*0a50*/  @P0 BRA `(.L_x_13) ;  /* 0x0000000000540947 */ /* 0x000fea0003800000 */
[----:B--2---:R-:W-:Y:S01]  /*0a60*/  UMOV UR9, 0x400 ;  /* 0x0000040000097882 */ /* 0x004fe20000000000 */
        /* <DEDUP_REMOVED lines=14> */
[----:B------:R4:W1:Y:S01]  /*0b50*/  SYNCS.EXCH.64 URZ, [UR9+0xb8], UR14 ;  /* 0x0000b80e09ff75b2 */ /* 0x0008620008000100 */
[----:B------:R4:W1:Y:S01]  /*0b60*/  SYNCS.EXCH.64 URZ, [UR9+0xa0], UR12 ;  /* 0x0000a00c09ff75b2 */ /* 0x0008620008000100 */
[----:B------:R4:W1:Y:S01]  /*0b70*/  SYNCS.EXCH.64 URZ, [UR9+0xc0], UR14 ;  /* 0x0000c00e09ff75b2 */ /* 0x0008620008000100 */
[----:B------:R4:W1:Y:S01]  /*0b80*/  SYNCS.EXCH.64 URZ, [UR9+0xa8], UR12 ;  /* 0x0000a80c09ff75b2 */ /* 0x0008620008000100 */
[----:B------:R4:W1:Y:S02]  /*0b90*/  SYNCS.EXCH.64 URZ, [UR9+0xc8], UR14 ;  /* 0x0000c80e09ff75b2 */ /* 0x0008640008000100 */
[----:B----4-:R-:W-:Y:S01]  /*0ba0*/  NOP ;  /* 0x0000000000007918 */ /* 0x010fe20000000000 */
.L_x_13:
[----:B------:R-:W4:Y:S01]  /*0bb0*/  SHFL.IDX PT, R0, R169, RZ, 0x1f ;  /* 0x00001fffa9007589 */ /* 0x000f2200000e0000 */
[----:B------:R-:W-:Y:S01]  /*0bc0*/  ISETP.NE.OR P1, PT, RZ, UR10, !P1 ;  /* 0x0000000aff007c0c */ /* 0x000fe2000cf25670 */
        /* <DEDUP_REMOVED lines=12> */
[----:B------:R4:W3:Y:S01]  /*0c90*/  SYNCS.EXCH.64 URZ, [UR8+0xe0], UR12 ;  /* 0x0000e00c08ff75b2 */ /* 0x0008e20008000100 */
[----:B------:R4:W1:Y:S01]  /*0ca0*/  SYNCS.EXCH.64 URZ, [UR8+0xd8], UR12 ;  /* 0x0000d80c08ff75b2 */ /* 0x0008620008000100 */
[----:B------:R4:W1:Y:S02]  /*0cb0*/  SYNCS.EXCH.64 URZ, [UR8+0xe8], UR12 ;  /* 0x0000e80c08ff75b2 */ /* 0x0008640008000100 */
[----:B----4-:R-:W-:Y:S01]  /*0cc0*/  NOP ;  /* 0x0000000000007918 */ /* 0x010fe20000000000 */
.L_x_14:
[----:B------:R-:W-:Y:S01]  /*0cd0*/  VOTEU.ALL UP1, P1 ;  /* 0x0000000000ff7886 */ /* 0x000fe20000820000 */
[----:B---3--:R-:W3:Y:S01]  /*0ce0*/  LDCU UR8, c[0x0][0x36c] ;  /* 0x00006d80ff0877ac */ /* 0x008ee20008000800 */
[----:B------:R-:W-:Y:S01]  /*0cf0*/  NOP ;  /* 0x0000000000007918 */ /* 0x000fe20000000000 */
[----:B------:R-:W-:Y:S01]  /*0d00*/  LOP3.LUT R10, R166, 0x1f, RZ, 0xc0, !PT ;  /* 0x0000001fa60a7812 */ /* 0x000fe200078ec0ff */
[----:B--2---:R-:W-:Y:S01]  /*0d10*/  UMOV UR12, 0x20 ;  /* 0x00000020000c7882 */ /* 0x004fe20000000000 */
[----:B------:R-:W-:Y:S01]  /*0d20*/  @!UP1 UMOV UR6, 0x400 ;  /* 0x0000040000069882 */ /* 0x000fe20000000000 */
[----:B------:R-:W-:-:S04]  /*0d30*/  @!UP1 UIADD3 UR12, UPT, UPT, -UR12, 0x100000, URZ ;  /* 0x001000000c0c9890 */ /* 0x000fc8000fffe1ff */
[----:B------:R-:W-:Y:S02]  /*0d40*/  @!UP1 USHF.L.U32 UR13, UR12, 0xb, URZ ;  /* 0x0000000b0c0d9899 */ /* 0x000fe400080006ff */
[----:B------:R-:W-:Y:S02]  /*0d50*/  @!UP1 USHF.L.U32 UR12, UR12, 0x1, URZ ;  /* 0x000000010c0c9899 */ /* 0x000fe400080006ff */
[----:B------:R-:W-:Y:S01]  /*0d60*/  @!UP1 ULEA UR6, UR37, UR6, 0x18 ;  /* 0x0000000625069291 */ /* 0x000fe2000f8ec0ff */
[----:B------:R-:W-:Y:S01]  /*0d70*/  VOTEU.ALL UP1, P1 ;  /* 0x0000000000ff7886 */ /* 0x000fe20000820000 */
[----:B------:R-:W-:Y:S01]  /*0d80*/  UISETP.NE.AND UP4, UPT, UR10, URZ, UPT ;  /* 0x000000ff0a00728c */ /* 0x000fe2000bf85270 */
[----:B------:R-:W2:Y:S09]  /*0d90*/  FENCE.VIEW.ASYNC.S ;  /* 0x00000000000073c6 */ /* 0x000eb20000000000 */
[----:B--2---:R2:W4:Y:S01]  /*0da0*/  @!UP1 SYNCS.EXCH.64 URZ, [UR6+0xf0], UR12 ;  /* 0x0000f00c06ff95b2 */ /* 0x0045220008000100 */
[----:B---3--:R-:W-:-:S09]  /*0db0*/  UISETP.EQ.U32.AND UP1, UPT, UR8, 0x1, UPT ;  /* 0x000000010800788c */ /* 0x008fd2000bf22070 */
[----:B------:R-:W-:Y:S05]  /*0dc0*/  BRA.U !UP1, `(.L_x_15) ;  /* 0x0000000109087547 */ /* 0x000fea000b800000 */
[----:B-1--4-:R-:W-:Y:S01]  /*0dd0*/  UCGABAR_ARV ;  /* 0x00000000000079c7 */ /* 0x012fe20008000000 */
[----:B------:R-:W-:Y:S05]  /*0de0*/  BRA `(.L_x_16) ;  /* 0x0000000000047947 */ /* 0x000fea0003800000 */
.L_x_15:
[----:B-1--4-:R-:W-:Y:S01]  /*0df0*/  NOP ;  /* 0x0000000000007918 */ /* 0x012fe20000000000 */
.L_x_16:
[----:B------:R-:W1:Y:S01]  /*0e00*/  S2R R164, SR_CTAID.Y ;  /* 0x0000000000a47919 */ /* 0x000e620000002600 */
[----:B------:R-:W-:-:S05]  /*0e10*/  CS2R.32 R155, SR_CgaSize ;  /* 0x00000000009b7805 */ /* 0x000fca0000008a00 */
[----:B------:R-:W-:-:S05]  /*0e20*/  IMAD R155, R155, -0xa0, RZ ;  /* 0xffffff609b9b7824 */ /* 0x000fca00078e02ff */
[----:B--2---:R-:W-:-:S14]  /*0e30*/  R2UR UR6, R155 ;  /* 0x000000009b0672ca */ /* 0x004fdc00000e0000 */
[----:B------:R-:W2:Y:S01]  /*0e40*/  LDCU UR6, c[0x0][UR6+0x2b4] ;  /* 0x00005680060677ac */ /* 0x000ea20008000800 */
[----:B------:R-:W-:-:S05]  /*0e50*/  CS2R.32 R0, SR_CgaSize ;  /* 0x0000000000007805 */ /* 0x000fca0000008a00 */
[----:B------:R-:W-:-:S06]  /*0e60*/  IMAD R0, R0, -0xa0, RZ ;  /* 0xffffff6000007824 */ /* 0x000fcc00078e02ff */
[----:B------:R-:W3:Y:S01]  /*0e70*/  LDC R0, c[0x0][R0+0x2a4] ;  /* 0x0000a90000007b82 */ /* 0x000ee20000000800 */
[----:B------:R-:W-:Y:S01]  /*0e80*/  PRMT R8, RZ, 0x7610, R8 ;  /* 0x00007610ff087816 */ /* 0x000fe20000000008 */
[----:B------:R-:W4:Y:S01]  /*0e90*/  S2R R11, SR_CTAID.X ;  /* 0x00000000000b7919 */ /* 0x000f220000002500 */
[----:B------:R-:W-:-:S05]  /*0ea0*/  CS2R.32 R155, SR_CgaSize ;  /* 0x00000000009b7805 */ /* 0x000fca0000008a00 */
[----:B------:R-:W-:-:S05]  /*0eb0*/  IMAD R155, R155, -0xa0, RZ ;  /* 0xffffff609b9b7824 */ /* 0x000fca00078e02ff */
[----:B------:R-:W-:-:S14]  /*0ec0*/  R2UR UR8, R155 ;  /* 0x000000009b0872ca */ /* 0x000fdc00000e0000 */
[----:B------:R-:W3:Y:S01]  /*0ed0*/  LDCU UR8, c[0x0][UR8+0x2b0] ;  /* 0x00005600080877ac */ /* 0x000ee20008000800 */
[----:B------:R-:W-:Y:S01]  /*0ee0*/  UISETP.NE.AND UP2, UPT, UR10, 0x2, UPT ;  /* 0x000000020a00788c */ /* 0x000fe2000bf45270 */
[----:B------:R-:W2:Y:S01]  /*0ef0*/  LDC R9, c[0x0][0xb24] ;  /* 0x0002c900ff097b82 */ /* 0x000ea20000000800 */
[----:B------:R-:W-:-:S05]  /*0f00*/  CS2R.32 R2, SR_CgaSize ;  /* 0x0000000000027805 */ /* 0x000fca0000008a00 */
[----:B------:R-:W-:-:S06]  /*0f10*/  IMAD R2, R2, -0xa0, RZ ;  /* 0xffffff6002027824 */ /* 0x000fcc00078e02ff */
[----:B------:R-:W3:Y:S08]  /*0f20*/  LDC R2, c[0x0][R2+0x2a0] ;  /* 0x0000a80002027b82 */ /* 0x000ef00000000800 */
[----:B------:R-:W3:Y:S01]  /*0f30*/  LDC R72, c[0x0][0xb24] ;  /* 0x0002c900ff487b82 */ /* 0x000ee20000000800 */
[----:B-1----:R-:W-:-:S07]  /*0f40*/  I2FP.F32.U32 R3, R164 ;  /* 0x000000a400037245 */ /* 0x002fce0000201000 */
[----:B------:R-:W1:Y:S01]  /*0f50*/  S2UR UR36, SR_CTAID.Z ;  /* 0x00000000002479c3 */ /* 0x000e620000002700 */
[----:B--2---:R-:W-:Y:S01]  /*0f60*/  ISETP.GE.AND P0, PT, R9, 0x1, PT ;  /* 0x000000010900780c */ /* 0x004fe20003f06270 */
[----:B----4-:R-:W-:Y:S01]  /*0f70*/  IMAD.MOV.U32 R155, RZ, RZ, R11 ;  /* 0x000000ffff9b7224 */ /* 0x010fe200078e000b */
[----:B------:R-:W-:Y:S01]  /*0f80*/  I2FP.F32.U32 R4, R11 ;  /* 0x0000000b00047245 */ /* 0x000fe20000201000 */
[----:B------:R-:W-:Y:S01]  /*0f90*/  FMUL R3, R3, UR6 ;  /* 0x0000000603037c20 */ /* 0x000fe20008400000 */
[----:B------:R-:W2:Y:S03]  /*0fa0*/  LDCU UR6, c[0x0][0xb30] ;  /* 0x00016600ff0677ac */ /* 0x000ea60008000800 */
[----:B---3--:R-:W-:Y:S01]  /*0fb0*/  FMUL R4, R4, UR8 ;  /* 0x0000000804047c20 */ /* 0x008fe20008400000 */
[----:B------:R-:W3:Y:S08]  /*0fc0*/  F2I.U32.TRUNC.NTZ R143, R3 ;  /* 0x00000003008f7305 */ /* 0x000ef0000020f000 */
[----:B------:R-:W4:Y:S01]  /*0fd0*/  F2I.U32.TRUNC.NTZ R154, R4 ;  /* 0x00000004009a7305 */ /* 0x000f22000020f000 */
[----:B--2---:R-:W-:Y:S01]  /*0fe0*/  UISETP.NE.AND UP3, UPT, UR6, 0x1, UPT ;  /* 0x000000010600788c */ /* 0x004fe2000bf65270 */
[----:B---3--:R-:W-:-:S05]  /*0ff0*/  IADD3 R143, PT, PT, -R143, RZ, RZ ;  /* 0x000000ff8f8f7210 */ /* 0x008fca0007ffe1ff */
[----:B------:R-:W-:Y:S01]  /*1000*/  IMAD R143, R0, R143, R164 ;  /* 0x0000008f008f7224 */ /* 0x000fe200078e02a4 */
[----:B------:R-:W-:Y:S01]  /*1010*/  PRMT R0, RZ, 0x7610, R0 ;  /* 0x00007610ff007816 */ /* 0x000fe20000000000 */
[----:B----4-:R-:W-:-:S04]  /*1020*/  IMAD.MOV R154, RZ, RZ, -R154 ;  /* 0x000000ffff9a7224 */ /* 0x010fc800078e0a9a */
[----:B------:R-:W-:Y:S01]  /*1030*/  IMAD R154, R2, R154, R11 ;  /* 0x0000009a029a7224 */ /* 0x000fe200078e020b */
[----:B-1----:R-:W-:Y:S06]  /*1040*/  BRA.U UP4, `(.L_x_17) ;  /* 0x0000000104247547 */ /* 0x002fec000b800000 */
[----:B------:R-:W-:Y:S01]  /*1050*/  ISETP.NE.AND P1, PT, R143, RZ, PT ;  /* 0x000000ff8f00720c */ /* 0x000fe20003f25270 */
[----:B------:R-:W-:Y:S01]  /*1060*/  IMAD.MOV.U32 R0, RZ, RZ, 0x3 ;  /* 0x00000003ff007424 */ /* 0x000fe200078e00ff */
[C---:B------:R-:W-:Y:S02]  /*1070*/  LOP3.LUT R3, R154.reuse, 0xfffffffe, RZ, 0xc0, !PT ;  /* 0xfffffffe9a037812 */ /* 0x040fe400078ec0ff */
[----:B------:R-:W-:Y:S02]  /*1080*/  ISETP.LT.U32.OR P1, PT, R154, 0x2, !P1 ;  /* 0x000000029a00780c */ /* 0x000fe40004f21470 */
[----:B------:R-:W-:Y:S02]  /*1090*/  SHF.L.U32 R0, R0, R3, RZ ;  /* 0x0000000300007219 */ /* 0x000fe400000006ff */
[----:B------:R-:W-:Y:S02]  /*10a0*/  SEL R5, RZ, 0x1, !P1 ;  /* 0x00000001ff057807 */ /* 0x000fe40004800000 */
[----:B------:R-:W-:-:S05]  /*10b0*/  SEL R2, RZ, 0x2, !P1 ;  /* 0x00000002ff027807 */ /* 0x000fca0004800000 */
[----:B------:R-:W-:-:S05]  /*10c0*/  IMAD.IADD R2, R5, 0x1, R2 ;  /* 0x0000000105027824 */ /* 0x000fca00078e0202 */
[----:B------:R-:W-:Y:S02]  /*10d0*/  PRMT R8, R2, 0x7610, R8 ;  /* 0x0000761002087816 */ /* 0x000fe40000000008 */
.L_x_17:
[----:B------:R-:W-:Y:S05]  /*10e0*/  @!P0 BRA `(.L_x_18) ;  /* 0x0000000000b88947 */ /* 0x000fea0003800000 */
[----:B------:R-:W1:Y:S01]  /*10f0*/  LDC.64 R4, c[0x0][0xb18] ;  /* 0x0002c600ff047b82 */ /* 0x000e620000000a00 */
[----:B------:R-:W-:-:S07]  /*1100*/  ISETP.NE.AND P0, PT, R9, 0x1, PT ;  /* 0x000000010900780c */ /* 0x000fce0003f05270 */
[----:B------:R-:W2:Y:S08]  /*1110*/  LDC R14, c[0x0][0xb0c] ;  /* 0x0002c300ff0e7b82 */ /* 0x000eb00000000800 */
[----:B------:R-:W3:Y:S08]  /*1120*/  LDC R13, c[0x0][0x370] ;  /* 0x0000dc00ff0d7b82 */ /* 0x000ef00000000800 */
[----:B------:R-:W4:Y:S01]  /*1130*/  LDC R16, c[0x0][0x374] ;  /* 0x0000dd00ff107b82 */ /* 0x000f220000000800 */
[----:B-1----:R-:W-:-:S07]  /*1140*/  ISETP.NE.AND P1, PT, R4, 0x1, PT ;  /* 0x000000010400780c */ /* 0x002fce0003f25270 */
[----:B------:R-:W3:Y:S01]  /*1150*/  LDC.64 R6, c[0x0][0xb10] ;  /* 0x0002c400ff067b82 */ /* 0x000ee20000000a00 */
[----:B--2---:R-:W-:-:S07]  /*1160*/  ISETP.NE.AND P2, PT, R14, 0x1, PT ;  /* 0x000000010e00780c */ /* 0x004fce0003f45270 */
[----:B------:R-:W1:Y:S08]  /*1170*/  LDC R12, c[0x0][0xb20] ;  /* 0x0002c800ff0c7b82 */ /* 0x000e700000000800 */
[----:B------:R-:W2:Y:S01]  /*1180*/  LDC.64 R2, c[0x0][0xb28] ;  /* 0x0002ca00ff027b82 */ /* 0x000ea20000000a00 */
[----:B----4-:R-:W-:-:S04]  /*1190*/  IMAD.HI.U32 R15, R16, R5, RZ ;  /* 0x00000005100f7227 */ /* 0x010fc800078e00ff */
[----:B------:R-:W-:-:S04]  /*11a0*/  IMAD.HI.U32 R5, R164, R5, RZ ;  /* 0x00000005a4057227 */ /* 0x000fc800078e00ff */
[----:B---3--:R-:W-:-:S04]  /*11b0*/  IMAD.HI.U32 R18, R13, R6, RZ ;  /* 0x000000060d127227 */ /* 0x008fc800078e00ff */
[C---:B------:R-:W-:Y:S01]  /*11c0*/  IMAD.HI.U32 R20, R11.reuse, R6, RZ ;  /* 0x000000060b147227 */ /* 0x040fe200078e00ff */
[-C--:B------:R-:W-:Y:S02]  /*11d0*/  @P2 SHF.R.U32.HI R13, RZ, R7.reuse, R18 ;  /* 0x00000007ff0d2219 */ /* 0x080fe40000011612 */
[-C--:B-1----:R-:W-:Y:S02]  /*11e0*/  @P1 SHF.R.U32.HI R16, RZ, R12.reuse, R15 ;  /* 0x0000000cff101219 */ /* 0x082fe4000001160f */
[----:B------:R-:W-:Y:S02]  /*11f0*/  SHF.R.U32.HI R5, RZ, R12, R5 ;  /* 0x0000000cff057219 */ /* 0x000fe40000011605 */
[----:B------:R-:W-:Y:S02]  /*1200*/  SHF.R.U32.HI R20, RZ, R7, R20 ;  /* 0x00000007ff147219 */ /* 0x000fe40000011614 */
[----:B------:R-:W-:Y:S01]  /*1210*/  SEL R5, R164, R5, !P1 ;  /* 0x00000005a4057207 */ /* 0x000fe20004800000 */
[----:B--2---:R-:W-:Y:S01]  /*1220*/  IMAD.HI.U32 R18, R16, R2, RZ ;  /* 0x0000000210127227 */ /* 0x004fe200078e00ff */
[----:B------:R-:W-:-:S02]  /*1230*/  SEL R155, R11, R20, !P2 ;  /* 0x000000140b9b7207 */ /* 0x000fc40005000000 */
[----:B------:R-:W-:Y:S01]  /*1240*/  IADD3 R7, PT, PT, -R5, RZ, RZ ;  /* 0x000000ff05077210 */ /* 0x000fe20007ffe1ff */
[----:B------:R-:W-:Y:S01]  /*1250*/  IMAD.HI.U32 R6, R13, R2, RZ ;  /* 0x000000020d067227 */ /* 0x000fe200078e00ff */
[----:B------:R-:W-:-:S03]  /*1260*/  @P0 SHF.R.U32.HI R16, RZ, R3, R18 ;  /* 0x00000003ff100219 */ /* 0x000fc60000011612 */
[----:B------:R-:W-:Y:S01]  /*1270*/  IMAD R7, R4, R7, R164 ;  /* 0x0000000704077224 */ /* 0x000fe200078e02a4 */
[----:B------:R-:W-:Y:S01]  /*1280*/  @P0 SHF.R.U32.HI R13, RZ, R3, R6 ;  /* 0x00000003ff0d0219 */ /* 0x000fe20000011606 */
[----:B------:R-:W-:-:S04]  /*1290*/  IMAD R16, R16, R9, RZ ;  /* 0x0000000910107224 */ /* 0x000fc800078e02ff */
[----:B------:R-:W-:Y:S01]  /*12a0*/  IMAD R6, R13, R9, RZ ;  /* 0x000000090d067224 */ /* 0x000fe200078e02ff */
[----:B------:R-:W-:-:S04]  /*12b0*/  ISETP.GE.AND P1, PT, R5, R16, PT ;  /* 0x000000100500720c */ /* 0x000fc80003f26270 */
[----:B------:R-:W-:Y:S01]  /*12c0*/  ISETP.GE.OR P1, PT, R155, R6, P1 ;  /* 0x000000069b00720c */ /* 0x000fe20000f26670 */
[----:B------:R-:W-:-:S05]  /*12d0*/  IMAD.HI.U32 R6, R5, R2, RZ ;  /* 0x0000000205067227 */ /* 0x000fca00078e00ff */
[----:B------:R-:W-:-:S04]  /*12e0*/  SHF.R.U32.HI R6, RZ, R3, R6 ;  /* 0x00000003ff067219 */ /* 0x000fc80000011606 */
[----:B------:R-:W-:-:S03]  /*12f0*/  SEL R6, R5, R6, !P0 ;  /* 0x0000000605067207 */ /* 0x000fc60004000000 */
[----:B------:R-:W-:Y:S01]  /*1300*/  @!P1 IMAD.HI.U32 R12, R155, R2, RZ ;  /* 0x000000029b0c9227 */ /* 0x000fe200078e00ff */
[----:B------:R-:W-:-:S04]  /*1310*/  IADD3 R2, PT, PT, -R6, RZ, RZ ;  /* 0x000000ff06027210 */ /* 0x000fc80007ffe1ff */
[----:B------:R-:W-:Y:S01]  /*1320*/  @!P1 SHF.R.U32.HI R12, RZ, R3, R12 ;  /* 0x00000003ff0c9219 */ /* 0x000fe2000001160c */
[----:B------:R-:W-:-:S03]  /*1330*/  IMAD R2, R9, R2, R5 ;  /* 0x0000000209027224 */ /* 0x000fc600078e0205 */
[----:B------:R-:W-:-:S05]  /*1340*/  @!P1 SEL R3, R155, R12, !P0 ;  /* 0x0000000c9b039207 */ /* 0x000fca0004000000 */
[--C-:B------:R-:W-:Y:S02]  /*1350*/  @!P1 IMAD.IADD R6, R6, 0x1, -R3.reuse ;  /* 0x0000000106069824 */ /* 0x100fe400078e0a03 */
[----:B------:R-:W-:Y:S01]  /*1360*/  @!P1 IMAD R3, R2, R13, R3 ;  /* 0x0000000d02039224 */ /* 0x000fe200078e0203 */
[----:B------:R-:W-:Y:S01]  /*1370*/  IADD3 R2, PT, PT, -R155, RZ, RZ ;  /* 0x000000ff9b027210 */ /* 0x000fe20007ffe1ff */
[----:B------:R-:W-:Y:S02]  /*1380*/  @!P1 IMAD R5, R6, R9, R155 ;  /* 0x0000000906059224 */ /* 0x000fe400078e029b */
[----:B------:R-:W-:Y:S02]  /*1390*/  @!P1 IMAD.MOV.U32 R155, RZ, RZ, R3 ;  /* 0x000000ffff9b9224 */ /* 0x000fe400078e0003 */
[----:B------:R-:W-:Y:S02]  /*13a0*/  IMAD R2, R14, R2, R11 ;  /* 0x000000020e027224 */ /* 0x000fe400078e020b */
[----:B------:R-:W-:-:S02]  /*13b0*/  IMAD R164, R5, R4, R7 ;  /* 0x0000000405a47224 */ /* 0x000fc400078e0207 */
[----:B------:R-:W-:Y:S02]  /*13c0*/  IMAD R155, R155, R14, R2 ;  /* 0x0000000e9b9b7224 */ /* 0x000fe400078e0202 */
.L_x_18:
[----:B------:R-:W-:Y:S05]  /*13d0*/  BRA.U UP3, `(.L_x_19) ;  /* 0x0000000103407547 */ /* 0x000fea000b800000 */
[----:B------:R-:W1:Y:S08]  /*13e0*/  LDC.64 R4, c[0x0][0xb10] ;  /* 0x0002c400ff047b82 */ /* 0x000e700000000a00 */
[----:B------:R-:W2:Y:S08]  /*13f0*/  LDC.64 R2, c[0x0][0xb18] ;  /* 0x0002c600ff027b82 */ /* 0x000eb00000000a00 */
[----:B------:R-:W3:Y:S08]  /*1400*/  LDC R6, c[0x0][0xb20] ;  /* 0x0002c800ff067b82 */ /* 0x000ef00000000800 */
[----:B------:R-:W4:Y:S01]  /*1410*/  LDC R12, c[0x0][0xb0c] ;  /* 0x0002c300ff0c7b82 */ /* 0x000f220000000800 */
[----:B-1----:R-:W-:-:S05]  /*1420*/  IMAD.HI.U32 R4, R155, R4, RZ ;  /* 0x000000049b047227 */ /* 0x002fca00078e00ff */
[----:B------:R-:W-:Y:S01]  /*1430*/  SHF.R.U32.HI R4, RZ, R5, R4 ;  /* 0x00000005ff047219 */ /* 0x000fe20000011604 */
[----:B--2---:R-:W-:Y:S01]  /*1440*/  IMAD.HI.U32 R3, R164, R3, RZ ;  /* 0x00000003a4037227 */ /* 0x004fe200078e00ff */
[----:B------:R-:W-:-:S04]  /*1450*/  ISETP.NE.AND P0, PT, R2, 0x1, PT ;  /* 0x000000010200780c */ /* 0x000fc80003f05270 */
[----:B---3--:R-:W-:-:S04]  /*1460*/  SHF.R.U32.HI R3, RZ, R6, R3 ;  /* 0x00000006ff037219 */ /* 0x008fc80000011603 */
[----:B------:R-:W-:Y:S02]  /*1470*/  SEL R3, R164, R3, !P0 ;  /* 0x00000003a4037207 */ /* 0x000fe40004000000 */
[----:B----4-:R-:W-:-:S04]  /*1480*/  ISETP.NE.AND P1, PT, R12, 0x1, PT ;  /* 0x000000010c00780c */ /* 0x010fc80003f25270 */
[----:B------:R-:W-:-:S05]  /*1490*/  SEL R6, R155, R4, !P1 ;  /* 0x000000049b067207 */ /* 0x000fca0004800000 */
[----:B------:R-:W-:Y:S02]  /*14a0*/  IMAD.IADD R4, R3, 0x1, -R6 ;  /* 0x0000000103047824 */ /* 0x000fe400078e0a06 */
[----:B------:R-:W-:Y:S02]  /*14b0*/  IMAD.IADD R3, R6, 0x1, -R3 ;  /* 0x0000000106037824 */ /* 0x000fe400078e0a03 */
[----:B------:R-:W-:Y:S02]  /*14c0*/  IMAD R155, R4, R12, R155 ;  /* 0x0000000c049b7224 */ /* 0x000fe400078e029b */
[----:B------:R-:W-:Y:S02]  /*14d0*/  IMAD R164, R3, R2, R164 ;  /* 0x0000000203a47224 */ /* 0x000fe400078e02a4 */
.L_x_19:
[----:B------:R-:W-:Y:S05]  /*14e0*/  BRA.U !UP1, `(.L_x_20) ;  /* 0x00000001090c7547 */ /* 0x000fea000b800000 */
[----:B------:R-:W-:Y:S01]  /*14f0*/  UCGABAR_WAIT ;  /* 0x0000000000007dc7 */ /* 0x000fe20008000000 */
[----:B------:R-:W-:Y:S01]  /*1500*/  CCTL.IVALL ;  /* 0x00000000ff00798f */ /* 0x000fe20002000000 */
[----:B------:R-:W-:Y:S05]  /*1510*/  BRA `(.L_x_21) ;  /* 0x0000000000047947 */ /* 0x000fea0003800000 */
.L_x_20:
[----:B------:R-:W-:Y:S06]  /*1520*/  BAR.SYNC.DEFER_BLOCKING 0x0 ;  /* 0x0000000000007b1d */ /* 0x000fec0000010000 */
.L_x_21:
[----:B------:R-:W-:Y:S05]  /*1530*/  BRA.U UP2, `(.L_x_22) ;  /* 0x0000001502307547 */ /* 0x000fea000b800000 */
[----:B------:R-:W1:Y:S01]  /*1540*/  LDCU UR15, c[0x0][0x38c] ;  /* 0x00007180ff0f77ac */ /* 0x000e620008000800 */
[----:B------:R-:W2:Y:S01]  /*1550*/  LDC R9, c[0x0][0x370] ;  /* 0x0000dc00ff097b82 */ /* 0x000ea20000000800 */
[C---:B------:R-:W-:Y:S01]  /*1560*/  IMAD.SHL.U32 R17, R11.reuse, 0x20, RZ ;  /* 0x000000200b117824 */ /* 0x040fe200078e00ff */
[----:B------:R-:W-:Y:S01]  /*1570*/  PLOP3.LUT P1, PT, PT, PT, UP5, 0x80, 0x8 ;  /* 0x000000000008781c */ /* 0x000fe20003f2f058 */
[----:B------:R-:W-:Y:S01]  /*1580*/  UISETP.NE.AND UP1, UPT, UR10, URZ, UPT ;  /* 0x000000ff0a00728c */ /* 0x000fe2000bf25270 */
[----:B------:R-:W-:Y:S01]  /*1590*/  ISETP.NE.AND P4, PT, R10, RZ, P5 ;  /* 0x000000ff0a00720c */ /* 0x000fe20002f85270 */
[----:B------:R-:W-:Y:S01]  /*15a0*/  IMAD.SHL.U32 R16, R11, 0x80, RZ ;  /* 0x000000800b107824 */ /* 0x000fe200078e00ff */
[----:B------:R-:W-:Y:S01]  /*15b0*/  PLOP3.LUT P1, PT, P1, PT, PT, 0x8, 0x80 ;  /* 0x000000000080781c */ /* 0x000fe20000f2e170 */
[----:B------:R-:W-:Y:S01]  /*15c0*/  IMAD.MOV.U32 R15, RZ, RZ, 0x1 ;  /* 0x00000001ff0f7424 */ /* 0x000fe200078e00ff */
[----:B------:R-:W3:Y:S01]  /*15d0*/  LDC R0, c[0x0][0x374] ;  /* 0x0000dd00ff007b82 */ /* 0x000ee20000000800 */
[----:B------:R-:W-:Y:S01]  /*15e0*/  IMAD.MOV.U32 R14, RZ, RZ, RZ ;  /* 0x000000ffff0e7224 */ /* 0x000fe200078e00ff */
[----:B------:R-:W-:Y:S01]  /*15f0*/  CS2R R12, SRZ ;  /* 0x00000000000c7805 */ /* 0x000fe2000001ff00 */
[----:B------:R-:W-:Y:S01]  /*1600*/  IMAD.MOV.U32 R10, RZ, RZ, 0x1 ;  /* 0x00000001ff0a7424 */ /* 0x000fe200078e00ff */
[----:B------:R-:W-:Y:S01]  /*1610*/  LOP3.LUT R17, R17, 0x20, RZ, 0xc0, !PT ;  /* 0x0000002011117812 */ /* 0x000fe200078ec0ff */
[----:B------:R-:W4:Y:S01]  /*1620*/  LDCU.64 UR30, c[0x0][0x348] ;  /* 0x00006900ff1e77ac */ /* 0x000f220008000a00 */
[----:B-1----:R-:W-:-:S02]  /*1630*/  UIADD3 UR4, UPT, UPT, UR15, 0xff, URZ ;  /* 0x000000ff0f047890 */ /* 0x002fc4000fffe0ff */
[----:B------:R-:W-:Y:S02]  /*1640*/  USEL UR7, UR7, 0x2, UP1 ;  /* 0x0000000207077887 */ /* 0x000fe40008800000 */
[----:B------:R-:W-:Y:S01]  /*1650*/  USHF.R.S32.HI UR22, URZ, 0x1f, UR4 ;  /* 0x0000001fff167899 */ /* 0x000fe20008011404 */
[----:B------:R-:W-:-:S03]  /*1660*/  UMOV UR13, URZ ;  /* 0x000000ff000d7c82 */ /* 0x000fc60008000000 */
[----:B------:R-:W-:Y:S02]  /*1670*/  ULEA.HI UR22, UR22, UR4, URZ, 0x8 ;  /* 0x0000000416167291 */ /* 0x000fe4000f8f40ff */
[----:B------:R-:W-:Y:S02]  /*1680*/  UIADD3 UR4, UPT, UPT, UR15, -0x1, URZ ;  /* 0xffffffff0f047890 */ /* 0x000fe4000fffe0ff */
[----:B------:R-:W-:Y:S02]  /*1690*/  USHF.R.S32.HI UR22, URZ, 0x8, UR22 ;  /* 0x00000008ff167899 */ /* 0x000fe40008011416 */
[----:B------:R-:W-:Y:S02]  /*16a0*/  UISETP.GE.U32.AND UP2, UPT, UR4, -0x1ff, UPT ;  /* 0xfffffe010400788c */ /* 0x000fe4000bf46070 */
[----:B------:R-:W-:Y:S02]  /*16b0*/  UISETP.LT.U32.AND UP0, UPT, UR22, 0x5, UPT ;  /* 0x000000051600788c */ /* 0x000fe4000bf01070 */
[----:B------:R-:W-:-:S02]  /*16c0*/  UIADD3 UR15, UPT, UPT, UR15, 0x1fe, URZ ;  /* 0x000001fe0f0f7890 */ /* 0x000fc4000fffe0ff */
[----:B------:R-:W-:-:S04]  /*16d0*/  USEL UR21, UR22, 0x5, UP0 ;  /* 0x0000000516157887 */ /* 0x000fc80008000000 */
[----:B------:R-:W-:Y:S02]  /*16e0*/  UIADD3 UR6, UPT, UPT, UR21, -0x1, URZ ;  /* 0xffffffff15067890 */ /* 0x000fe4000fffe0ff */
[----:B------:R-:W-:Y:S02]  /*16f0*/  @UP2 UIADD3 UR6, UPT, UPT, UR21, URZ, URZ ;  /* 0x000000ff15062290 */ /* 0x000fe4000fffe0ff */
[----:B------:R-:W-:Y:S02]  /*1700*/  UIADD3 UR14, UPT, UPT, UR22, -UR21, URZ ;  /* 0x80000015160e7290 */ /* 0x000fe4000fffe0ff */
[----:B------:R-:W-:Y:S02]  /*1710*/  UIADD3 UR5, UPT, UPT, UR6, 0x1, URZ ;  /* 0x0000000106057890 */ /* 0x000fe4000fffe0ff */
[----:B--2-4-:R-:W-:-:S12]  /*1720*/  UIADD3 UR6, UPT, UPT, -UR6, URZ, URZ ;  /* 0x000000ff06067290 */ /* 0x014fd8000fffe1ff */
.L_x_42:
[----:B------:R-:W-:Y:S01]  /*1730*/  UISETP.NE.AND UP0, UPT, UR37, URZ, UPT ;  /* 0x000000ff2500728c */ /* 0x000fe2000bf05270 */
[----:B------:R-:W1:Y:S08]  /*1740*/  S2UR UR37, SR_CgaCtaId ;  /* 0x00000000002579c3 */ /* 0x000e700000008800 */
[----:B------:R-:W-:Y:S05]  /*1750*/  BRA.U UP0, `(.L_x_23) ;  /* 0x0000000100347547 */ /* 0x000fea000b800000 */
[----:B------:R-:W2:Y:S01]  /*1760*/  S2R R2, SR_CgaCtaId ;  /* 0x0000000000027919 */ /* 0x000ea20000008800 */
[----:B------:R-:W-:-:S04]  /*1770*/  MOV R3, 0x400 ;  /* 0x0000040000037802 */ /* 0x000fc80000000f00 */
[----:B--2---:R-:W-:Y:S02]  /*1780*/  LEA R3, R2, R3, 0x18 ;  /* 0x0000000302037211 */ /* 0x004fe400078ec0ff */
[----:B------:R-:W-:-:S03]  /*1790*/  SHF.L.U32 R2, R10, 0x1f, RZ ;  /* 0x0000001f0a027819 */ /* 0x000fc600000006ff */
[----:B------:R-:W-:-:S04]  /*17a0*/  IMAD R3, R12, 0x8, R3 ;  /* 0x000000080c037824 */ /* 0x000fc800078e0203 */
[----:B------:R-:W2:Y:S02]  /*17b0*/  SYNCS.PHASECHK.TRANS64.TRYWAIT P0, [R3+URZ+0xe0], R2 ;  /* 0x0000e002030075a7 */ /* 0x000ea400080011ff */
[----:B--2---:R-:W-:Y:S05]  /*17c0*/  @!P0 BRA `(.L_x_24) ;  /* 0x0000005c003c8947 */ /* 0x004fea0003800000 */
.L_x_114:
[----:B------:R-:W-:Y:S01]  /*17d0*/  VIADD R12, R12, 0x1 ;  /* 0x000000010c0c7836 */ /* 0x000fe20000000000 */
[----:B------:R2:W-:Y:S04]  /*17e0*/  SYNCS.ARRIVE.TRANS64.A1T0 RZ, [R3+URZ+0xd0], RZ ;  /* 0x0000d0ff03ff79a7 */ /* 0x0005e800081000ff */
[----:B------:R-:W-:-:S04]  /*17f0*/  ISETP.NE.AND P0, PT, R12, 0x2, PT ;  /* 0x000000020c00780c */ /* 0x000fc80003f05270 */
[----:B------:R-:W-:Y:S02]  /*1800*/  SEL R12, R12, RZ, P0 ;  /* 0x000000ff0c0c7207 */ /* 0x000fe40000000000 */
[----:B--2---:R-:W-:-:S04]  /*1810*/  SEL R3, RZ, 0x1, P0 ;  /* 0x00000001ff037807 */ /* 0x004fc80000000000 */
[----:B------:R-:W-:-:S07]  /*1820*/  LOP3.LUT R10, R10, R3, RZ, 0x3c, !PT ;  /* 0x000000030a0a7212 */ /* 0x000fce00078e3cff */
.L_x_23:
[----:B------:R-:W-:Y:S01]  /*1830*/  UMOV UR4, 0x400 ;  /* 0x0000040000047882 */ /* 0x000fe20000000000 */
[----:B------:R-:W-:Y:S01]  /*1840*/  LEA.HI R3, R155, R155, RZ, 0x1 ;  /* 0x0000009b9b037211 */ /* 0x000fe200078f08ff */
[----:B-1----:R-:W-:Y:S01]  /*1850*/  ULEA UR4, UR37, UR4, 0x18 ;  /* 0x0000000425047291 */ /* 0x002fe2000f8ec0ff */
[----:B------:R-:W-:Y:S01]  /*1860*/  SHF.L.U32 R2, R15, 0x1f, RZ ;  /* 0x0000001f0f027819 */ /* 0x000fe200000006ff */
[----:B------:R-:W-:Y:S01]  /*1870*/  UISETP.GE.U32.AND UP0, UPT, UR15, 0x1ff, UPT ;  /* 0x000001ff0f00788c */ /* 0x000fe2000bf06070 */
[----:B------:R-:W-:Y:S01]  /*1880*/  R2UR UR35, R16 ;  /* 0x00000000102372ca */ /* 0x000fe200000e0000 */
[----:B------:R-:W-:Y:S01]  /*1890*/  ULEA UR8, UR13, UR4, 0x3 ;  /* 0x000000040d087291 */ /* 0x000fe2000f8e18ff */
[----:B------:R-:W-:Y:S01]  /*18a0*/  IMAD.SHL.U32 R3, R3, 0x80, RZ ;  /* 0x0000008003037824 */ /* 0x000fe200078e00ff */
[----:B------:R-:W-:Y:S01]  /*18b0*/  R2UR UR19, R17 ;  /* 0x00000000111372ca */ /* 0x000fe200000e0000 */
[----:B------:R-:W-:-:S03]  /*18c0*/  UMOV UR23, URZ ;  /* 0x000000ff00177c82 */ /* 0x000fc60008000000 */
[----:B------:R-:W-:-:S03]  /*18d0*/  LOP3.LUT R3, R3, 0xffffff00, RZ, 0xc0, !PT ;  /* 0xffffff0003037812 */ /* 0x000fc600078ec0ff */
[----:B------:R1:W2:Y:S01]  /*18e0*/  SYNCS.PHASECHK.TRANS64.TRYWAIT P0, [UR8+0x28], R2 ;  /* 0x00002802ff0075a7 */ /* 0x0002a20008001108 */
[----:B------:R-:W-:Y:S02]  /*18f0*/  R2UR UR9, R3 ;  /* 0x00000000030972ca */ /* 0x000fe400000e0000 */
[----:B------:R-:W-:-:S11]  /*1900*/  R2UR UR8, R164 ;  /* 0x00000000a40872ca */ /* 0x000fd600000e0000 */
[----:B------:R-:W-:Y:S02]  /*1910*/  ULOP3.LUT UR35, UR9, 0x80, UR35, 0xf8, !UPT ;  /* 0x0000008009237892 */ /* 0x000fe4000f8ef823 */
[----:B------:R-:W-:Y:S01]  /*1920*/  ULEA UR19, UR8, UR19, 0x6 ;  /* 0x0000001308137291 */ /* 0x000fe2000f8e30ff */
[----:B------:R-:W-:Y:S11]  /*1930*/  BRA.U !UP0, `(.L_x_25) ;  /* 0x0000000108f07547 */ /* 0x000ff6000b800000 */
[----:B------:R-:W-:Y:S01]  /*1940*/  UMOV UR29, UR6 ;  /* 0x00000006001d7c82 */ /* 0x000fe20008000000 */
[----:B------:R-:W-:Y:S01]  /*1950*/  UMOV UR44, UR13 ;  /* 0x0000000d002c7c82 */ /* 0x000fe20008000000 */
[----:B------:R-:W-:-:S05]  /*1960*/  UMOV UR26, 0x80 ;  /* 0x00000080001a7882 */ /* 0x000fca0000000000 */
.L_x_31:
[----:B------:R-:W-:Y:S01]  /*1970*/  ULEA UR33, UR44, UR4, 0x3 ;  /* 0x000000042c217291 */ /* 0x000fe2000f8e18ff */
[----:B------:R-:W-:Y:S01]  /*1980*/  @P5 MOV R3, 0x14000 ;  /* 0x0001400000035802 */ /* 0x000fe20000000f00 */
[----:B-12---:R-:W-:Y:S10]  /*1990*/  @P0 BRA `(.L_x_26) ;  /* 0x00000000000c0947 */ /* 0x006ff40003800000 */
[----:B------:R-:W-:-:S04]  /*19a0*/  SHF.L.U32 R5, R15, 0x1f, RZ ;  /* 0x0000001f0f057819 */ /* 0x000fc800000006ff */
[----:B------:R-:W2:Y:S02]  /*19b0*/  SYNCS.PHASECHK.TRANS64.TRYWAIT P0, [UR33+0x28], R5 ;  /* 0x00002805ff0075a7 */ /* 0x000ea40008001121 */
[----:B--2---:R-:W-:Y:S05]  /*19c0*/  @!P0 BRA `(.L_x_27) ;  /* 0x0000005800d08947 */ /* 0x004fea0003800000 */
.L_x_26:
[----:B------:R2:W-:Y:S01]  /*19d0*/  @P5 SYNCS.ARRIVE.TRANS64 RZ, [UR33], R3 ;  /* 0x00000003ffff59a7 */ /* 0x0005e20008000021 */
[----:B------:R-:W-:Y:S02]  /*19e0*/  ULOP3.LUT UR8, UR7, 0x2, URZ, 0xfc, !UPT ;  /* 0x0000000207087892 */ /* 0x000fe4000f8efcff */
[----:B------:R-:W-:Y:S02]  /*19f0*/  UIADD3 UR29, UPT, UPT, UR29, 0x1, URZ ;  /* 0x000000011d1d7890 */ /* 0x000fe4000fffe0ff */
[----:B------:R-:W-:Y:S02]  /*1a00*/  UISETP.NE.AND UP0, UPT, UR8, 0x2, UPT ;  /* 0x000000020800788c */ /* 0x000fe4000bf05270 */
[----:B------:R-:W-:-:S07]  /*1a10*/  UISETP.NE.AND UP2, UPT, UR29, 0x1, UPT ;  /* 0x000000011d00788c */ /* 0x000fce000bf45270 */
[----:B------:R-:W-:Y:S05]  /*1a20*/  BRA.U UP0, `(.L_x_28) ;  /* 0x0000000100047547 */ /* 0x000fea000b800000 */
[----:B------:R-:W-:Y:S05]  /*1a30*/  BPT.TRAP 0x1 ;  /* 0x000000040000795c */ /* 0x000fea0000300000 */
.L_x_28:
[----:B------:R-:W-:Y:S04]  /*1a40*/  BSSY.RECONVERGENT B0, `(.L_x_29) ;  /* 0x0000003000007945 */ /* 0x000fe80003800200 */
[----:B------:R-:W-:Y:S05]  /*1a50*/  @!P4 BRA `(.L_x_30) ;  /* 0x000000000004c947 */ /* 0x000fea0003800000 */
[----:B------:R-:W-:Y:S05]  /*1a60*/  BPT.TRAP 0x1 ;  /* 0x000000040000795c */ /* 0x000fea0000300000 */
.L_x_30:
[----:B------:R-:W-:Y:S05]  /*1a70*/  BSYNC.RECONVERGENT B0 ;  /* 0x0000000000007941 */ /* 0x000fea0003800200 */
.L_x_29:
[----:B------:R-:W-:Y:S02]  /*1a80*/  UIADD3 UR13, UPT, UPT, UR44, 0x1, URZ ;  /* 0x000000012c0d7890 */ /* 0x000fe4000fffe0ff */
[----:B------:R-:W-:Y:S02]  /*1a90*/  ULEA UR24, UR44, UR4, 0xf ;  /* 0x000000042c187291 */ /* 0x000fe4000f8e78ff */
[----:B------:R-:W-:Y:S02]  /*1aa0*/  UISETP.NE.AND UP0, UPT, UR13, 0x5, UPT ;  /* 0x000000050d00788c */ /* 0x000fe4000bf05270 */
[----:B------:R-:W-:Y:S02]  /*1ab0*/  UIADD3 UR42, UP1, UPT, UR30, 0x80, URZ ;  /* 0x000000801e2a7890 */ /* 0x000fe4000ff3e0ff */
[----:B------:R-:W-:Y:S02]  /*1ac0*/  USEL UR9, URZ, 0x1, UP0 ;  /* 0x00000001ff097887 */ /* 0x000fe40008000000 */
[----:B------:R-:W-:-:S02]  /*1ad0*/  USEL UR13, UR13, URZ, UP0 ;  /* 0x000000ff0d0d7287 */ /* 0x000fc40008000000 */
[----:B------:R-:W-:Y:S02]  /*1ae0*/  UIADD3 UR40, UP0, UPT, UR30, 0x180, URZ ;  /* 0x000001801e287890 */ /* 0x000fe4000ff1e0ff */
[----:B------:R-:W-:Y:S01]  /*1af0*/  ULEA UR8, UR13, UR4, 0x3 ;  /* 0x000000040d087291 */ /* 0x000fe2000f8e18ff */
[----:B------:R-:W-:Y:S01]  /*1b00*/  LOP3.LUT R15, R15, UR9, RZ, 0x3c, !PT ;  /* 0x000000090f0f7c12 */ /* 0x000fe2000f8e3cff */
[----:B------:R-:W-:Y:S02]  /*1b10*/  UIADD3 UR34, UPT, UPT, UR26, -0x80, URZ ;  /* 0xffffff801a227890 */ /* 0x000fe4000fffe0ff */
[----:B------:R-:W-:Y:S01]  /*1b20*/  ULOP3.LUT UR33, UR33, 0xfefffff8, URZ, 0xc0, !UPT ;  /* 0xfefffff821217892 */ /* 0x000fe2000f8ec0ff */
[----:B-1----:R-:W-:Y:S01]  /*1b30*/  SHF.L.U32 R2, R15, 0x1f, RZ ;  /* 0x0000001f0f027819 */ /* 0x002fe200000006ff */
[----:B------:R-:W-:Y:S02]  /*1b40*/  UIADD3.X UR43, UPT, UPT, URZ, UR31, URZ, UP1, !UPT ;  /* 0x0000001fff2b7290 */ /* 0x000fe40008ffe4ff */
[----:B------:R-:W-:Y:S01]  /*1b50*/  UIADD3 UR32, UPT, UPT, UR24, 0x4400, URZ ;  /* 0x0000440018207890 */ /* 0x000fe2000fffe0ff */
[----:B------:R4:W1:Y:S01]  /*1b60*/  SYNCS.PHASECHK.TRANS64.TRYWAIT P0, [UR8+0x28], R2 ;  /* 0x00002802ff0075a7 */ /* 0x0008620008001108 */
[----:B------:R-:W-:-:S02]  /*1b70*/  ULEA UR8, UR44, UR4, 0xd ;  /* 0x000000042c087291 */ /* 0x000fc4000f8e68ff */
[----:B------:R-:W-:Y:S02]  /*1b80*/  UIADD3 UR24, UPT, UPT, UR24, 0x8400, URZ ;  /* 0x0000840018187890 */ /* 0x000fe4000fffe0ff */
[----:B------:R-:W-:Y:S02]  /*1b90*/  UIADD3.X UR41, UPT, UPT, URZ, UR31, URZ, UP0, !UPT ;  /* 0x0000001fff297290 */ /* 0x000fe400087fe4ff */
[----:B------:R-:W-:Y:S02]  /*1ba0*/  UIADD3 UR16, UPT, UPT, UR8, 0x2c400, URZ ;  /* 0x0002c40008107890 */ /* 0x000fe4000fffe0ff */
[----:B------:R-:W-:Y:S01]  /*1bb0*/  UIADD3 UR8, UPT, UPT, UR8, 0x2d400, URZ ;  /* 0x0002d40008087890 */ /* 0x000fe2000fffe0ff */
[----:B------:R-:W-:Y:S01]  /*1bc0*/  UMOV UR38, 0x0 ;  /* 0x0000000000267882 */ /* 0x000fe20000000000 */
[----:B------:R-:W-:Y:S01]  /*1bd0*/  UMOV UR39, 0x10000000 ;  /* 0x1000000000277882 */ /* 0x000fe20000000000 */
[----:B------:R-:W-:Y:S01]  /*1be0*/  UMOV UR27, UR35 ;  /* 0x00000023001b7c82 */ /* 0x000fe20008000000 */
[----:B------:R-:W-:Y:S01]  /*1bf0*/  UMOV UR28, UR36 ;  /* 0x00000024001c7c82 */ /* 0x000fe20008000000 */
[----:B------:R-:W-:Y:S01]  /*1c00*/  UMOV UR25, UR33 ;  /* 0x0000002100197c82 */ /* 0x000fe20008000000 */
[----:B------:R-:W-:Y:S01]  /*1c10*/  UMOV UR20, UR36 ;  /* 0x0000002400147c82 */ /* 0x000fe20008000000 */
[----:B------:R-:W-:Y:S01]  /*1c20*/  UMOV UR17, UR33 ;  /* 0x0000002100117c82 */ /* 0x000fe20008000000 */
[----:B------:R-:W-:Y:S01]  /*1c30*/  UMOV UR18, UR34 ;  /* 0x0000002200127c82 */ /* 0x000fe20008000000 */
[----:B------:R-:W-:Y:S01]  /*1c40*/  UTMALDG.3D.2CTA [UR32], [UR42], desc[UR38] ;  /* 0x000026202a0075b4 */ /* 0x000fe20008211000 */
[----:B------:R-:W-:Y:S01]  /*1c50*/  UMOV UR10, UR26 ;  /* 0x0000001a000a7c82 */ /* 0x000fe20008000000 */
[----:B------:R-:W-:Y:S01]  /*1c60*/  UMOV UR11, UR19 ;  /* 0x00000013000b7c82 */ /* 0x000fe20008000000 */
[----:B------:R-:W-:Y:S01]  /*1c70*/  UMOV UR12, UR36 ;  /* 0x00000024000c7c82 */ /* 0x000fe20008000000 */
[----:B------:R-:W-:Y:S01]  /*1c80*/  UMOV UR9, UR33 ;  /* 0x0000002100097c82 */ /* 0x000fe20008000000 */
[----:B------:R-:W-:Y:S01]  /*1c90*/  UMOV UR23, UR5 ;  /* 0x0000000500177c82 */ /* 0x000fe20008000000 */
[----:B------:R-:W-:Y:S01]  /*1ca0*/  UMOV UR44, UR13 ;  /* 0x0000000d002c7c82 */ /* 0x000fe20008000000 */
[----:B------:R2:W-:Y:S01]  /*1cb0*/  UTMALDG.3D.2CTA [UR24], [UR42], desc[UR38] ;  /* 0x000026182a0075b4 */ /* 0x0005e20008211000 */
[----:B------:R4:W-:Y:S01]  /*1cc0*/  UTMALDG.3D.2CTA [UR16], [UR40], desc[UR38] ;  /* 0x00002610280075b4 */ /* 0x0009e20008211000 */
[----:B------:R4:W-:Y:S01]  /*1cd0*/  UTMALDG.3D.2CTA [UR8], [UR40], desc[UR38] ;  /* 0x00002608280075b4 */ /* 0x0009e20008211000 */
[----:B--2---:R-:W-:Y:S01]  /*1ce0*/  UIADD3 UR26, UPT, UPT, UR26, 0x100, URZ ;  /* 0x000001001a1a7890 */ /* 0x004fe2000fffe0ff */
[----:B----4-:R-:W-:Y:S11]  /*1cf0*/  BRA.U UP2, `(.L_x_31) ;  /* 0xfffffffd021c7547 */ /* 0x010ff6000b83ffff */
.L_x_25:
[----:B------:R-:W-:Y:S01]  /*1d00*/  ULEA UR8, UR13, UR4, 0x3 ;  /* 0x000000040d087291 */ /* 0x000fe2000f8e18ff */
[----:B-1----:R-:W-:Y:S01]  /*1d10*/  SHF.L.U32 R2, R15, 0x1f, RZ ;  /* 0x0000001f0f027819 */ /* 0x002fe200000006ff */
[----:B------:R-:W-:Y:S01]  /*1d20*/  @!P1 SYNCS.ARRIVE.TRANS64.A1T0 RZ, [UR4+0x68], RZ ;  /* 0x000068ffffff99a7 */ /* 0x000fe20008100004 */
[----:B------:R-:W-:-:S06]  /*1d30*/  UISETP.GT.AND UP0, UPT, UR22, UR21, UPT ;  /* 0x000000151600728c */ /* 0x000fcc000bf04270 */
[----:B--2---:R1:W2:Y:S03]  /*1d40*/  SYNCS.PHASECHK.TRANS64.TRYWAIT P0, [UR8+0x28], R2 ;  /* 0x00002802ff0075a7 */ /* 0x0042a60008001108 */
[----:B------:R-:W-:Y:S05]  /*1d50*/  BRA.U !UP0, `(.L_x_32) ;  /* 0x0000000108e87547 */ /* 0x000fea000b800000 */
[----:B------:R-:W-:Y:S01]  /*1d60*/  UIADD3 UR29, UPT, UPT, UR14, UR23, URZ ;  /* 0x000000170e1d7290 */ /* 0x000fe2000fffe0ff */
[----:B------:R-:W-:-:S11]  /*1d70*/  UMOV UR44, UR13 ;  /* 0x0000000d002c7c82 */ /* 0x000fd60008000000 */
.L_x_38:
[----:B------:R-:W-:Y:S01]  /*1d80*/  ULEA UR33, UR44, UR4, 0x3 ;  /* 0x000000042c217291 */ /* 0x000fe2000f8e18ff */
[----:B--2---:R-:W-:Y:S01]  /*1d90*/  @P5 MOV R3, 0x14000 ;  /* 0x0001400000035802 */ /* 0x004fe20000000f00 */
[----:B-12---:R-:W-:Y:S10]  /*1da0*/  @P0 BRA `(.L_x_33) ;  /* 0x00000000000c0947 */ /* 0x006ff40003800000 */
[----:B------:R-:W-:-:S04]  /*1db0*/  SHF.L.U32 R5, R15, 0x1f, RZ ;  /* 0x0000001f0f057819 */ /* 0x000fc800000006ff */
[----:B------:R-:W2:Y:S02]  /*1dc0*/  SYNCS.PHASECHK.TRANS64.TRYWAIT P0, [UR33+0x28], R5 ;  /* 0x00002805ff0075a7 */ /* 0x000ea40008001121 */
[----:B--2---:R-:W-:Y:S05]  /*1dd0*/  @!P0 BRA `(.L_x_34) ;  /* 0x0000005400e48947 */ /* 0x004fea0003800000 */
.L_x_33:
[----:B------:R2:W-:Y:S01]  /*1de0*/  @P5 SYNCS.ARRIVE.TRANS64 RZ, [UR33], R3 ;  /* 0x00000003ffff59a7 */ /* 0x0005e20008000021 */
[----:B------:R-:W-:-:S04]  /*1df0*/  ULOP3.LUT UR8, UR7, 0x2, URZ, 0xfc, !UPT ;  /* 0x0000000207087892 */ /* 0x000fc8000f8efcff */
[----:B------:R-:W-:-:S09]  /*1e00*/  UISETP.NE.AND UP0, UPT, UR8, 0x2, UPT ;  /* 0x000000020800788c */ /* 0x000fd2000bf05270 */
[----:B------:R-:W-:Y:S05]  /*1e10*/  BRA.U UP0, `(.L_x_35) ;  /* 0x0000000100047547 */ /* 0x000fea000b800000 */
[----:B------:R-:W-:Y:S05]  /*1e20*/  BPT.TRAP 0x1 ;  /* 0x000000040000795c */ /* 0x000fea0000300000 */
.L_x_35:
[----:B------:R-:W-:Y:S04]  /*1e30*/  BSSY.RECONVERGENT B0, `(.L_x_36) ;  /* 0x0000003000007945 */ /* 0x000fe80003800200 */
[----:B------:R-:W-:Y:S05]  /*1e40*/  @!P4 BRA `(.L_x_37) ;  /* 0x000000000004c947 */ /* 0x000fea0003800000 */
[----:B------:R-:W-:Y:S05]  /*1e50*/  BPT.TRAP 0x1 ;  /* 0x000000040000795c */ /* 0x000fea0000300000 */
.L_x_37:
[----:B------:R-:W-:Y:S05]  /*1e60*/  BSYNC.RECONVERGENT B0 ;  /* 0x0000000000007941 */ /* 0x000fea0003800200 */
.L_x_36:
[----:B------:R-:W-:Y:S02]  /*1e70*/  UIADD3 UR13, UPT, UPT, UR44, 0x1, URZ ;  /* 0x000000012c0d7890 */ /* 0x000fe4000fffe0ff */
[----:B------:R-:W-:Y:S02]  /*1e80*/  ULEA UR24, UR44, UR4, 0xf ;  /* 0x000000042c187291 */ /* 0x000fe4000f8e78ff */
[----:B------:R-:W-:Y:S02]  /*1e90*/  UISETP.NE.AND UP0, UPT, UR13, 0x5, UPT ;  /* 0x000000050d00788c */ /* 0x000fe4000bf05270 */
[----:B------:R-:W-:Y:S02]  /*1ea0*/  UIADD3 UR42, UP1, UPT, UR30, 0x80, URZ ;  /* 0x000000801e2a7890 */ /* 0x000fe4000ff3e0ff */
[----:B------:R-:W-:Y:S02]  /*1eb0*/  USEL UR9, URZ, 0x1, UP0 ;  /* 0x00000001ff097887 */ /* 0x000fe40008000000 */
[----:B------:R-:W-:-:S02]  /*1ec0*/  USEL UR13, UR13, URZ, UP0 ;  /* 0x000000ff0d0d7287 */ /* 0x000fc40008000000 */
[----:B------:R-:W-:Y:S02]  /*1ed0*/  USHF.L.U32 UR34, UR23, 0x8, URZ ;  /* 0x0000000817227899 */ /* 0x000fe400080006ff */
[----:B------:R-:W-:Y:S01]  /*1ee0*/  ULEA UR8, UR13, UR4, 0x3 ;  /* 0x000000040d087291 */ /* 0x000fe2000f8e18ff */
[----:B------:R-:W-:Y:S01]  /*1ef0*/  LOP3.LUT R15, R15, UR9, RZ, 0x3c, !PT ;  /* 0x000000090f0f7c12 */ /* 0x000fe2000f8e3cff */
[----:B------:R-:W-:Y:S02]  /*1f00*/  UIADD3 UR40, UP0, UPT, UR30, 0x180, URZ ;  /* 0x000001801e287890 */ /* 0x000fe4000ff1e0ff */
[----:B------:R-:W-:Y:S01]  /*1f10*/  ULOP3.LUT UR33, UR33, 0xfefffff8, URZ, 0xc0, !UPT ;  /* 0xfefffff821217892 */ /* 0x000fe2000f8ec0ff */
[----:B-1----:R-:W-:Y:S01]  /*1f20*/  SHF.L.U32 R2, R15, 0x1f, RZ ;  /* 0x0000001f0f027819 */ /* 0x002fe200000006ff */
[----:B------:R-:W-:Y:S02]  /*1f30*/  UIADD3.X UR43, UPT, UPT, URZ, UR31, URZ, UP1, !UPT ;  /* 0x0000001fff2b7290 */ /* 0x000fe40008ffe4ff */
[----:B------:R-:W-:Y:S01]  /*1f40*/  UIADD3 UR32, UPT, UPT, UR24, 0x4400, URZ ;  /* 0x0000440018207890 */ /* 0x000fe2000fffe0ff */
[----:B------:R4:W1:Y:S01]  /*1f50*/  SYNCS.PHASECHK.TRANS64.TRYWAIT P0, [UR8+0x28], R2 ;  /* 0x00002802ff0075a7 */ /* 0x0008620008001108 */
[----:B------:R-:W-:-:S02]  /*1f60*/  ULEA UR8, UR44, UR4, 0xd ;  /* 0x000000042c087291 */ /* 0x000fc4000f8e68ff */
[----:B------:R-:W-:Y:S02]  /*1f70*/  UIADD3 UR26, UPT, UPT, UR34, 0x80, URZ ;  /* 0x00000080221a7890 */ /* 0x000fe4000fffe0ff */
        /* <DEDUP_REMOVED lines=12> */
[----:B------:R4:W-:Y:S01]  /*2040*/  UTMALDG.3D.2CTA [UR32], [UR42], desc[UR38] ;  /* 0x000026202a0075b4 */ /* 0x0009e20008211000 */
[----:B------:R-:W-:Y:S01]  /*2050*/  UMOV UR11, UR19 ;  /* 0x00000013000b7c82 */ /* 0x000fe20008000000 */
[----:B------:R-:W-:Y:S01]  /*2060*/  UMOV UR12, UR36 ;  /* 0x00000024000c7c82 */ /* 0x000fe20008000000 */
[----:B------:R-:W-:Y:S01]  /*2070*/  UMOV UR9, UR33 ;  /* 0x0000002100097c82 */ /* 0x000fe20008000000 */
[----:B------:R-:W-:Y:S01]  /*2080*/  UMOV UR10, UR26 ;  /* 0x0000001a000a7c82 */ /* 0x000fe20008000000 */
[----:B------:R-:W-:Y:S01]  /*2090*/  UIADD3 UR23, UPT, UPT, UR23, 0x1, URZ ;  /* 0x0000000117177890 */ /* 0x000fe2000fffe0ff */
[----:B------:R-:W-:Y:S01]  /*20a0*/  UMOV UR44, UR13 ;  /* 0x0000000d002c7c82 */ /* 0x000fe20008000000 */
[----:B------:R4:W-:Y:S02]  /*20b0*/  UTMALDG.3D.2CTA [UR24], [UR42], desc[UR38] ;  /* 0x000026182a0075b4 */ /* 0x0009e40008211000 */
[----:B------:R-:W-:Y:S01]  /*20c0*/  UISETP.NE.AND UP0, UPT, UR23, UR29, UPT ;  /* 0x0000001d1700728c */ /* 0x000fe2000bf05270 */
[----:B------:R4:W-:Y:S01]  /*20d0*/  UTMALDG.3D.2CTA [UR16], [UR40], desc[UR38] ;  /* 0x00002610280075b4 */ /* 0x0009e20008211000 */
[----:B------:R4:W-:Y:S07]  /*20e0*/  UTMALDG.3D.2CTA [UR8], [UR40], desc[UR38] ;  /* 0x00002608280075b4 */ /* 0x0009ee0008211000 */
[----:B----4-:R-:W-:Y:S05]  /*20f0*/  BRA.U UP0, `(.L_x_38) ;  /* 0xfffffffd00207547 */ /* 0x010fea000b83ffff */
.L_x_32:
[C---:B-1----:R-:W-:Y:S01]  /*2100*/  LEA R2, R14.reuse, UR4, 0x3 ;  /* 0x000000040e027c11 */ /* 0x042fe2000f8e18ff */
[----:B------:R-:W-:Y:S01]  /*2110*/  NOP ;  /* 0x0000000000007918 */ /* 0x000fe20000000000 */
[----:B--2---:R-:W-:Y:S02]  /*2120*/  SHF.L.U32 R3, R13, 0x1f, RZ ;  /* 0x0000001f0d037819 */ /* 0x004fe400000006ff */
[----:B------:R-:W-:Y:S02]  /*2130*/  LEA R4, R14, UR4, 0x4 ;  /* 0x000000040e047c11 */ /* 0x000fe4000f8e20ff */
[----:B------:R-:W1:Y:S02]  /*2140*/  SYNCS.PHASECHK.TRANS64.TRYWAIT P0, [R2+URZ+0x70], R3 ;  /* 0x00007003020075a7 */ /* 0x000e6400080011ff */
[----:B-1----:R-:W-:Y:S05]  /*2150*/  @!P0 BRA `(.L_x_39) ;  /* 0x00000054001c8947 */ /* 0x002fea0003800000 */
.L_x_117:
[----:B------:R-:W2:Y:S01]  /*2160*/  LDS.128 R4, [R4+0x100] ;  /* 0x0001000004047984 */ /* 0x000ea20000000c00 */
[----:B------:R-:W-:Y:S01]  /*2170*/  ISETP.GE.AND P0, PT, R72, 0x1, PT ;  /* 0x000000014800780c */ /* 0x000fe20003f06270 */
[----:B-1----:R-:W-:Y:S01]  /*2180*/  VIADD R2, R2, 0x80 ;  /* 0x0000008002027836 */ /* 0x002fe20000000000 */
[----:B------:R-:W-:Y:S01]  /*2190*/  @!PT LDS RZ, [RZ] ;  /* 0x00000000fffff984 */ /* 0x000fe20000000800 */
[----:B------:R-:W-:Y:S01]  /*21a0*/  @!PT LDS RZ, [RZ] ;  /* 0x00000000fffff984 */ /* 0x000fe20000000800 */
[----:B------:R-:W-:Y:S01]  /*21b0*/  @!PT LDS RZ, [RZ] ;  /* 0x00000000fffff984 */ /* 0x000fe20000000800 */
[----:B------:R-:W-:Y:S01]  /*21c0*/  @!PT LDS RZ, [RZ] ;  /* 0x00000000fffff984 */ /* 0x000fe20000000800 */
[----:B------:R1:W-:Y:S06]  /*21d0*/  MEMBAR.ALL.CTA ;  /* 0x0000000000007992 */ /* 0x0003ec0000008000 */
[----:B-1----:R-:W1:Y:S01]  /*21e0*/  FENCE.VIEW.ASYNC.S ;  /* 0x00000000000073c6 */ /* 0x002e620000000000 */
[----:B------:R-:W-:-:S04]  /*21f0*/  PRMT R2, RZ, 0x654, R2 ;  /* 0x00000654ff027816 */ /* 0x000fc80000000002 */
[----:B-1----:R1:W-:Y:S01]  /*2200*/  SYNCS.ARRIVE.TRANS64.RED.A1T0 RZ, [R2+URZ], RZ ;  /* 0x000000ff02ff79a7 */ /* 0x0023e200081004ff */
[----:B--2---:R-:W-:-:S13]  /*2210*/  LOP3.LUT P2, RZ, R6, 0x1, RZ, 0xc0, !PT ;  /* 0x0000000106ff7812 */ /* 0x004fda000784c0ff */
[----:B------:R-:W-:Y:S01]  /*2220*/  @P2 SHF.R.U32.HI R3, RZ, 0x10, R5 ;  /* 0x00000010ff032819 */ /* 0x000fe20000011605 */
[----:B------:R-:W-:Y:S01]  /*2230*/  VOTEU.ANY UP0, P2 ;  /* 0x0000000000ff7886 */ /* 0x000fe20001000100 */
[----:B------:R-:W-:Y:S02]  /*2240*/  @P2 MOV R11, R4 ;  /* 0x00000004000b2202 */ /* 0x000fe40000000f00 */
[----:B------:R-:W-:Y:S02]  /*2250*/  @P2 R2UR.BROADCAST UR8, R3 ;  /* 0x00000000030822ca */ /* 0x000fe400008e0000 */
[----:B------:R-:W-:-:S11]  /*2260*/  @P2 LOP3.LUT R8, R5, 0xffff, RZ, 0xc0, !PT ;  /* 0x0000ffff05082812 */ /* 0x000fd600078ec0ff */
[----:B------:R-:W-:Y:S01]  /*2270*/  @UP0 UMOV UR36, UR8 ;  /* 0x0000000800240c82 */ /* 0x000fe20008000000 */
[----:B-1----:R-:W-:Y:S05]  /*2280*/  @!P0 BRA `(.L_x_40) ;  /* 0x0000000000b88947 */ /* 0x002fea0003800000 */
[----:B------:R-:W3:Y:S01]  /*2290*/  LDC.64 R4, c[0x0][0xb18] ;  /* 0x0002c600ff047b82 */ /* 0x000ee20000000a00 */
[----:B------:R-:W-:-:S07]  /*22a0*/  ISETP.NE.AND P3, PT, R72, 0x1, PT ;  /* 0x000000014800780c */ /* 0x000fce0003f65270 */
[----:B------:R-:W1:Y:S08]  /*22b0*/  LDC.64 R6, c[0x0][0xb10] ;  /* 0x0002c400ff067b82 */ /* 0x000e700000000a00 */
[----:B------:R-:W2:Y:S08]  /*22c0*/  LDC R18, c[0x0][0xb20] ;  /* 0x0002c800ff127b82 */ /* 0x000eb00000000800 */
[----:B------:R-:W4:Y:S01]  /*22d0*/  LDC R20, c[0x0][0xb0c] ;  /* 0x0002c300ff147b82 */ /* 0x000f220000000800 */
[----:B---3--:R-:W-:Y:S01]  /*22e0*/  IMAD.HI.U32 R19, R0, R5, RZ ;  /* 0x0000000500137227 */ /* 0x008fe200078e00ff */
[----:B------:R-:W-:-:S03]  /*22f0*/  ISETP.NE.AND P0, PT, R4, 0x1, PT ;  /* 0x000000010400780c */ /* 0x000fc60003f05270 */
[----:B------:R-:W-:-:S03]  /*2300*/  IMAD.HI.U32 R5, R8, R5, RZ ;  /* 0x0000000508057227 */ /* 0x000fc600078e00ff */
[----:B------:R-:W3:Y:S01]  /*2310*/  LDC.64 R2, c[0x0][0xb28] ;  /* 0x0002ca00ff027b82 */ /* 0x000ee20000000a00 */
[----:B-1----:R-:W-:-:S04]  /*2320*/  IMAD.HI.U32 R22, R9, R6, RZ ;  /* 0x0000000609167227 */ /* 0x002fc800078e00ff */
[----:B------:R-:W-:Y:S01]  /*2330*/  IMAD.HI.U32 R24, R11, R6, RZ ;  /* 0x000000060b187227 */ /* 0x000fe200078e00ff */
[----:B------:R-:W-:Y:S02]  /*2340*/  SHF.R.U32.HI R22, RZ, R7, R22 ;  /* 0x00000007ff167219 */ /* 0x000fe40000011616 */
[-C--:B--2---:R-:W-:Y:S02]  /*2350*/  SHF.R.U32.HI R19, RZ, R18.reuse, R19 ;  /* 0x00000012ff137219 */ /* 0x084fe40000011613 */
[----:B------:R-:W-:Y:S02]  /*2360*/  SHF.R.U32.HI R5, RZ, R18, R5 ;  /* 0x00000012ff057219 */ /* 0x000fe40000011605 */
[----:B------:R-:W-:Y:S02]  /*2370*/  SEL R19, R0, R19, !P0 ;  /* 0x0000001300137207 */ /* 0x000fe40004000000 */
[----:B------:R-:W-:Y:S02]  /*2380*/  SHF.R.U32.HI R24, RZ, R7, R24 ;  /* 0x00000007ff187219 */ /* 0x000fe40000011618 */
[----:B----4-:R-:W-:-:S02]  /*2390*/  ISETP.NE.AND P1, PT, R20, 0x1, PT ;  /* 0x000000011400780c */ /* 0x010fc40003f25270 */
[----:B------:R-:W-:Y:S02]  /*23a0*/  SEL R5, R8, R5, !P0 ;  /* 0x0000000508057207 */ /* 0x000fe40004000000 */
[----:B------:R-:W-:Y:S02]  /*23b0*/  SEL R21, R9, R22, !P1 ;  /* 0x0000001609157207 */ /* 0x000fe40004800000 */
[----:B------:R-:W-:Y:S01]  /*23c0*/  SEL R7, R11, R24, !P1 ;  /* 0x000000180b077207 */ /* 0x000fe20004800000 */
[----:B---3--:R-:W-:-:S04]  /*23d0*/  IMAD.HI.U32 R22, R19, R2, RZ ;  /* 0x0000000213167227 */ /* 0x008fc800078e00ff */
[----:B------:R-:W-:Y:S01]  /*23e0*/  IMAD.HI.U32 R6, R21, R2, RZ ;  /* 0x0000000215067227 */ /* 0x000fe200078e00ff */
[----:B------:R-:W-:-:S04]  /*23f0*/  @P3 SHF.R.U32.HI R19, RZ, R3, R22 ;  /* 0x00000003ff133219 */ /* 0x000fc80000011616 */
[----:B------:R-:W-:Y:S01]  /*2400*/  @P3 SHF.R.U32.HI R21, RZ, R3, R6 ;  /* 0x00000003ff153219 */ /* 0x000fe20000011606 */
[----:B------:R-:W-:-:S04]  /*2410*/  IMAD R19, R72, R19, RZ ;  /* 0x0000001348137224 */ /* 0x000fc800078e02ff */
[----:B------:R-:W-:Y:S01]  /*2420*/  IMAD R6, R72, R21, RZ ;  /* 0x0000001548067224 */ /* 0x000fe200078e02ff */
[C---:B------:R-:W-:Y:S02]  /*2430*/  ISETP.GE.AND P0, PT, R5.reuse, R19, PT ;  /* 0x000000130500720c */ /* 0x040fe40003f06270 */
[----:B------:R-:W-:Y:S02]  /*2440*/  IADD3 R19, PT, PT, -R5, RZ, RZ ;  /* 0x000000ff05137210 */ /* 0x000fe40007ffe1ff */
[----:B------:R-:W-:Y:S01]  /*2450*/  ISETP.GE.OR P0, PT, R7, R6, P0 ;  /* 0x000000060700720c */ /* 0x000fe20000706670 */
[----:B------:R-:W-:-:S04]  /*2460*/  IMAD.HI.U32 R6, R5, R2, RZ ;  /* 0x0000000205067227 */ /* 0x000fc800078e00ff */
[----:B------:R-:W-:Y:S01]  /*2470*/  IMAD R8, R4, R19, R8 ;  /* 0x0000001304087224 */ /* 0x000fe200078e0208 */
[----:B------:R-:W-:-:S04]  /*2480*/  SHF.R.U32.HI R6, RZ, R3, R6 ;  /* 0x00000003ff067219 */ /* 0x000fc80000011606 */
[----:B------:R-:W-:-:S03]  /*2490*/  SEL R6, R5, R6, !P3 ;  /* 0x0000000605067207 */ /* 0x000fc60005800000 */
[----:B------:R-:W-:-:S04]  /*24a0*/  @!P0 IMAD.HI.U32 R18, R7, R2, RZ ;  /* 0x0000000207128227 */ /* 0x000fc800078e00ff */
[----:B------:R-:W-:Y:S01]  /*24b0*/  IMAD.MOV R2, RZ, RZ, -R6 ;  /* 0x000000ffff027224 */ /* 0x000fe200078e0a06 */
[----:B------:R-:W-:-:S03]  /*24c0*/  @!P0 SHF.R.U32.HI R18, RZ, R3, R18 ;  /* 0x00000003ff128219 */ /* 0x000fc60000011612 */
[----:B------:R-:W-:Y:S01]  /*24d0*/  IMAD R2, R72, R2, R5 ;  /* 0x0000000248027224 */ /* 0x000fe200078e0205 */
        /* <DEDUP_REMOVED lines=9> */
.L_x_40:
[----:B------:R-:W1:Y:S02]  /*2570*/  LDCU UR8, c[0x0][0xb30] ;  /* 0x00016600ff0877ac */ /* 0x000e640008000800 */
[----:B-1----:R-:W-:-:S09]  /*2580*/  UISETP.NE.AND UP0, UPT, UR8, 0x1, UPT ;  /* 0x000000010800788c */ /* 0x002fd2000bf05270 */
[----:B------:R-:W-:Y:S05]  /*2590*/  BRA.U UP0, `(.L_x_41) ;  /* 0x0000000100407547 */ /* 0x000fea000b800000 */
[----:B------:R-:W1:Y:S08]  /*25a0*/  LDC.64 R4, c[0x0][0xb10] ;  /* 0x0002c400ff047b82 */ /* 0x000e700000000a00 */
[----:B------:R-:W2:Y:S08]  /*25b0*/  LDC.64 R2, c[0x0][0xb18] ;  /* 0x0002c600ff027b82 */ /* 0x000eb00000000a00 */
[----:B------:R-:W4:Y:S08]  /*25c0*/  LDC R6, c[0x0][0xb20] ;  /* 0x0002c800ff067b82 */ /* 0x000f300000000800 */
[----:B------:R-:W3:Y:S01]  /*25d0*/  LDC R18, c[0x0][0xb0c] ;  /* 0x0002c300ff127b82 */ /* 0x000ee20000000800 */
[----:B-1----:R-:W-:-:S05]  /*25e0*/  IMAD.HI.U32 R4, R11, R4, RZ ;  /* 0x000000040b047227 */ /* 0x002fca00078e00ff */
[----:B------:R-:W-:Y:S01]  /*25f0*/  SHF.R.U32.HI R4, RZ, R5, R4 ;  /* 0x00000005ff047219 */ /* 0x000fe20000011604 */
[----:B--2---:R-:W-:Y:S01]  /*2600*/  IMAD.HI.U32 R3, R8, R3, RZ ;  /* 0x0000000308037227 */ /* 0x004fe200078e00ff */
[----:B------:R-:W-:-:S04]  /*2610*/  ISETP.NE.AND P0, PT, R2, 0x1, PT ;  /* 0x000000010200780c */ /* 0x000fc80003f05270 */
[----:B----4-:R-:W-:-:S04]  /*2620*/  SHF.R.U32.HI R3, RZ, R6, R3 ;  /* 0x00000006ff037219 */ /* 0x010fc80000011603 */
[----:B------:R-:W-:Y:S02]  /*2630*/  SEL R3, R8, R3, !P0 ;  /* 0x0000000308037207 */ /* 0x000fe40004000000 */
[----:B---3--:R-:W-:-:S04]  /*2640*/  ISETP.NE.AND P1, PT, R18, 0x1, PT ;  /* 0x000000011200780c */ /* 0x008fc80003f25270 */
[----:B------:R-:W-:-:S05]  /*2650*/  SEL R4, R11, R4, !P1 ;  /* 0x000000040b047207 */ /* 0x000fca0004800000 */
[----:B------:R-:W-:Y:S02]  /*2660*/  IMAD.IADD R5, R3, 0x1, -R4 ;  /* 0x0000000103057824 */ /* 0x000fe400078e0a04 */
[----:B------:R-:W-:Y:S02]  /*2670*/  IMAD.IADD R3, R4, 0x1, -R3 ;  /* 0x0000000104037824 */ /* 0x000fe400078e0a03 */
[----:B------:R-:W-:Y:S02]  /*2680*/  IMAD R11, R5, R18, R11 ;  /* 0x00000012050b7224 */ /* 0x000fe400078e020b */
[----:B------:R-:W-:-:S07]  /*2690*/  IMAD R8, R3, R2, R8 ;  /* 0x0000000203087224 */ /* 0x000fce00078e0208 */
.L_x_41:
[----:B------:R-:W-:Y:S01]  /*26a0*/  VIADD R14, R14, 0x1 ;  /* 0x000000010e0e7836 */ /* 0x000fe20000000000 */
[----:B------:R-:W-:Y:S01]  /*26b0*/  PLOP3.LUT P1, PT, PT, PT, PT, 0x80, 0x8 ;  /* 0x000000000008781c */ /* 0x000fe20003f2f070 */
[----:B------:R-:W-:Y:S02]  /*26c0*/  IMAD.IADD R155, R11, 0x1, R154 ;  /* 0x000000010b9b7824 */ /* 0x000fe400078e029a */
[----:B------:R-:W-:Y:S01]  /*26d0*/  IMAD.IADD R164, R8, 0x1, R143 ;  /* 0x0000000108a47824 */ /* 0x000fe200078e028f */
[----:B------:R-:W-:-:S04]  /*26e0*/  ISETP.NE.AND P0, PT, R14, 0x2, PT ;  /* 0x000000020e00780c */ /* 0x000fc80003f05270 */
[----:B------:R-:W-:Y:S02]  /*26f0*/  SEL R2, RZ, 0x1, P0 ;  /* 0x00000001ff027807 */ /* 0x000fe40000000000 */
[----:B------:R-:W-:Y:S02]  /*2700*/  SEL R14, R14, RZ, P0 ;  /* 0x000000ff0e0e7207 */ /* 0x000fe40000000000 */
[----:B------:R-:W-:Y:S01]  /*2710*/  LOP3.LUT R13, R13, R2, RZ, 0x3c, !PT ;  /* 0x000000020d0d7212 */ /* 0x000fe200078e3cff */
[----:B------:R-:W-:Y:S06]  /*2720*/  @P2 BRA `(.L_x_42) ;  /* 0xfffffff000002947 */ /* 0x000fec000383ffff */
[----:B------:R-:W-:Y:S01]  /*2730*/  UIADD3 UR4, UPT, UPT, UR4, 0x28, URZ ;  /* 0x0000002804047890 */ /* 0x000fe2000fffe0ff */
[----:B------:R-:W-:-:S03]  /*2740*/  SHF.L.U32 R3, R15, 0x1f, RZ ;  /* 0x0000001f0f037819 */ /* 0x000fc600000006ff */
[----:B------:R-:W-:-:S09]  /*2750*/  ULEA UR5, UR13, UR4, 0x3 ;  /* 0x000000040d057291 */ /* 0x000fd2000f8e18ff */
[----:B------:R-:W1:Y:S02]  /*2760*/  SYNCS.PHASECHK.TRANS64.TRYWAIT P0, [UR5], R3 ;  /* 0x00000003ff0075a7 */ /* 0x000e640008001105 */
[----:B-1----:R-:W-:Y:S05]  /*2770*/  @!P0 BRA `(.L_x_43) ;  /* 0x0000004c00a88947 */ /* 0x002fea0003800000 */
.L_x_119:
[----:B------:R-:W-:-:S04]  /*2780*/  UIADD3 UR6, UPT, UPT, UR13, 0x1, URZ ;  /* 0x000000010d067890 */ /* 0x000fc8000fffe0ff */
[----:B------:R-:W-:-:S04]  /*2790*/  UISETP.NE.AND UP0, UPT, UR6, 0x5, UPT ;  /* 0x000000050600788c */ /* 0x000fc8000bf05270 */
[----:B------:R-:W-:Y:S02]  /*27a0*/  USEL UR7, URZ, 0x1, UP0 ;  /* 0x00000001ff077887 */ /* 0x000fe40008000000 */
[----:B------:R-:W-:-:S04]  /*27b0*/  USEL UR6, UR6, URZ, UP0 ;  /* 0x000000ff06067287 */ /* 0x000fc80008000000 */
[----:B------:R-:W-:Y:S01]  /*27c0*/  ULEA UR5, UR6, UR4, 0x3 ;  /* 0x0000000406057291 */ /* 0x000fe2000f8e18ff */
[----:B------:R-:W-:-:S04]  /*27d0*/  LOP3.LUT R2, R15, UR7, RZ, 0x3c, !PT ;  /* 0x000000070f027c12 */ /* 0x000fc8000f8e3cff */
[----:B-1----:R-:W-:-:S04]  /*27e0*/  SHF.L.U32 R3, R2, 0x1f, RZ ;  /* 0x0000001f02037819 */ /* 0x002fc800000006ff */
[----:B------:R-:W1:Y:S02]  /*27f0*/  SYNCS.PHASECHK.TRANS64.TRYWAIT P0, [UR5], R3 ;  /* 0x00000003ff0075a7 */ /* 0x000e640008001105 */
[----:B-1----:R-:W-:Y:S05]  /*2800*/  @!P0 BRA `(.L_x_44) ;  /* 0x0000004c009c8947 */ /* 0x002fea0003800000 */
.L_x_121:
        /* <DEDUP_REMOVED lines=9> */
.L_x_123:
        /* <DEDUP_REMOVED lines=9> */
.L_x_125:
[----:B------:R-:W-:-:S04]  /*2930*/  UIADD3 UR6, UPT, UPT, UR6, 0x1, URZ ;  /* 0x0000000106067890 */ /* 0x000fc8000fffe0ff */
[----:B------:R-:W-:-:S04]  /*2940*/  UISETP.NE.AND UP0, UPT, UR6, 0x5, UPT ;  /* 0x000000050600788c */ /* 0x000fc8000bf05270 */
[----:B------:R-:W-:Y:S02]  /*2950*/  USEL UR5, URZ, 0x1, UP0 ;  /* 0x00000001ff057887 */ /* 0x000fe40008000000 */
[----:B------:R-:W-:-:S04]  /*2960*/  USEL UR6, UR6, URZ, UP0 ;  /* 0x000000ff06067287 */ /* 0x000fc80008000000 */
[----:B------:R-:W-:Y:S01]  /*2970*/  ULEA UR6, UR6, UR4, 0x3 ;  /* 0x0000000406067291 */ /* 0x000fe2000f8e18ff */
[----:B-1----:R-:W-:-:S04]  /*2980*/  LOP3.LUT R3, R2, UR5, RZ, 0x3c, !PT ;  /* 0x0000000502037c12 */ /* 0x002fc8000f8e3cff */
[----:B------:R-:W-:Y:S01]  /*2990*/  SHF.L.U32 R3, R3, 0x1f, RZ ;  /* 0x0000001f03037819 */ /* 0x000fe200000006ff */
[----:B---3--:R-:W-:-:S07]  /*29a0*/  IMAD.U32 R0, RZ, RZ, UR6 ;  /* 0x00000006ff007e24 */ /* 0x008fce000f8e00ff */
.L_x_47:
[----:B-1----:R1:W2:Y:S02]  /*29b0*/  SYNCS.PHASECHK.TRANS64.TRYWAIT P0, [R0+URZ], R3 ;  /* 0x00000003000075a7 */ /* 0x0022a400080011ff */
[----:B--2---:R-:W-:Y:S05]  /*29c0*/  @!P0 NANOSLEEP.SYNCS 0x989680 ;  /* 0x009896800000895d */ /* 0x004fea0003900000 */
[----:B------:R-:W2:Y:S02]  /*29d0*/  @!P0 SYNCS.PHASECHK.TRANS64 P0, [R0+URZ], R3 ;  /* 0x00000003000085a7 */ /* 0x000ea400080010ff */
[----:B--2---:R-:W-:Y:S05]  /*29e0*/  @P0 EXIT ;  /* 0x000000000000094d */ /* 0x004fea0003800000 */
[----:B------:R-:W-:Y:S05]  /*29f0*/  BRA `(.L_x_47) ;  /* 0xfffffffc00ec7947 */ /* 0x000fea000383ffff */
.L_x_22:
[----:B------:R-:W-:-:S04]  /*2a00*/  UISETP.NE.AND UP1, UPT, UR37, URZ, UPT ;  /* 0x000000ff2500728c */ /* 0x000fc8000bf25270 */
[----:B------:R-:W-:-:S09]  /*2a10*/  UISETP.NE.OR UP1, UPT, UR10, 0x1, UP1 ;  /* 0x000000010a00788c */ /* 0x000fd20008f25670 */
[----:B------:R-:W-:Y:S05]  /*2a20*/  BRA.U UP1, `(.L_x_48) ;  /* 0x00000005014c7547 */ /* 0x000fea000b800000 */
[----:B------:R-:W-:Y:S01]  /*2a30*/  HFMA2 R11, -RZ, RZ, 0, 0 ;  /* 0x00000000ff0b7431 */ /* 0x000fe200000001ff */
[----:B------:R-:W-:Y:S01]  /*2a40*/  ISETP.GE.U32.AND P2, PT, R10, 0x2, PT ;  /* 0x000000020a00780c */ /* 0x000fe20003f46070 */
[----:B------:R-:W-:Y:S01]  /*2a50*/  IMAD.MOV.U32 R12, RZ, RZ, 0x1 ;  /* 0x00000001ff0c7424 */ /* 0x000fe200078e00ff */
[----:B------:R-:W-:Y:S01]  /*2a60*/  CS2R R8, SRZ ;  /* 0x0000000000087805 */ /* 0x000fe2000001ff00 */
[----:B------:R-:W-:Y:S01]  /*2a70*/  IMAD.MOV.U32 R3, RZ, RZ, RZ ;  /* 0x000000ffff037224 */ /* 0x000fe200078e00ff */
[----:B------:R-:W-:Y:S01]  /*2a80*/  UMOV UR4, 0x400 ;  /* 0x0000040000047882 */ /* 0x000fe20000000000 */
[----:B------:R-:W-:Y:S01]  /*2a90*/  UMOV UR6, URZ ;  /* 0x000000ff00067c82 */ /* 0x000fe20008000000 */
[----:B------:R-:W-:-:S12]  /*2aa0*/  ULEA UR37, UR37, UR4, 0x18 ;  /* 0x0000000425257291 */ /* 0x000fd8000f8ec0ff */
.L_x_52:
[----:B------:R-:W-:Y:S02]  /*2ab0*/  LEA R0, R3, UR37, 0x3 ;  /* 0x0000002503007c11 */ /* 0x000fe4000f8e18ff */
[----:B------:R-:W-:-:S03]  /*2ac0*/  SHF.L.U32 R5, R8, 0x1f, RZ ;  /* 0x0000001f08057819 */ /* 0x000fc600000006ff */
[----:B------:R-:W-:Y:S01]  /*2ad0*/  VIADD R4, R0, 0xe0 ;  /* 0x000000e000047836 */ /* 0x000fe20000000000 */
[----:B------:R-:W1:Y:S02]  /*2ae0*/  SYNCS.PHASECHK.TRANS64.TRYWAIT P0, [R0+URZ+0xd0], R5 ;  /* 0x0000d005000075a7 */ /* 0x000e6400080011ff */
[----:B-1----:R-:W-:Y:S05]  /*2af0*/  @!P0 BRA `(.L_x_49) ;  /* 0x0000004c00288947 */ /* 0x002fea0003800000 */
.L_x_126:
[----:B------:R-:W-:Y:S01]  /*2b00*/  ULEA UR5, UR6, UR37, 0x3 ;  /* 0x0000002506057291 */ /* 0x000fe2000f8e18ff */
[----:B------:R-:W-:Y:S01]  /*2b10*/  PRMT R4, RZ, 0x654, R4 ;  /* 0x00000654ff047816 */ /* 0x000fe20000000004 */
[----:B-1----:R-:W-:Y:S01]  /*2b20*/  @!P2 IMAD.MOV.U32 R5, RZ, RZ, 0x10 ;  /* 0x00000010ff05a424 */ /* 0x002fe200078e00ff */
[----:B------:R-:W-:Y:S01]  /*2b30*/  SHF.L.U32 R7, R12, 0x1f, RZ ;  /* 0x0000001f0c077819 */ /* 0x000fe200000006ff */
[----:B------:R-:W-:Y:S01]  /*2b40*/  UIADD3 UR4, UPT, UPT, UR5, 0x70, URZ ;  /* 0x0000007005047890 */ /* 0x000fe2000fffe0ff */
[----:B------:R1:W-:Y:S05]  /*2b50*/  SYNCS.ARRIVE.TRANS64.RED.A1T0 RZ, [R4+URZ], RZ ;  /* 0x000000ff04ff79a7 */ /* 0x0003ea00081004ff */
[----:B------:R-:W-:Y:S01]  /*2b60*/  IMAD.U32 R13, RZ, RZ, UR4 ;  /* 0x00000004ff0d7e24 */ /* 0x000fe2000f8e00ff */
[----:B------:R-:W2:Y:S04]  /*2b70*/  SYNCS.PHASECHK.TRANS64.TRYWAIT P0, [UR5+0x80], R7 ;  /* 0x00008007ff0075a7 */ /* 0x000ea80008001105 */
[----:B------:R-:W-:Y:S01]  /*2b80*/  PRMT R13, R10, 0x654, R13 ;  /* 0x000006540a0d7816 */ /* 0x000fe2000000000d */
[----:B-12---:R-:W-:Y:S06]  /*2b90*/  @!P0 BRA `(.L_x_50) ;  /* 0x0000004c00148947 */ /* 0x006fec0003800000 */
.L_x_128:
[----:B------:R-:W-:Y:S01]  /*2ba0*/  ULEA UR4, UR6, UR37, 0x4 ;  /* 0x0000002506047291 */ /* 0x000fe2000f8e20ff */
[----:B------:R-:W-:Y:S01]  /*2bb0*/  SEL R2, R13, R2, !P2 ;  /* 0x000000020d027207 */ /* 0x000fe20005000000 */
[----:B------:R-:W-:Y:S01]  /*2bc0*/  UIADD3 UR5, UPT, UPT, UR5, 0x70, URZ ;  /* 0x0000007005057890 */ /* 0x000fe2000fffe0ff */
[----:B-1----:R-:W-:Y:S01]  /*2bd0*/  LEA R0, R11, UR37, 0x3 ;  /* 0x000000250b007c11 */ /* 0x002fe2000f8e18ff */
[----:B------:R-:W-:Y:S01]  /*2be0*/  UIADD3 UR4, UPT, UPT, UR4, 0x100, URZ ;  /* 0x0000010004047890 */ /* 0x000fe2000fffe0ff */
[----:B------:R1:W-:Y:S01]  /*2bf0*/  @!P2 SYNCS.ARRIVE.TRANS64.RED RZ, [R2+URZ], R5 ;  /* 0x0000000502ffa9a7 */ /* 0x0003e200080004ff */
[----:B------:R-:W-:Y:S01]  /*2c00*/  UIADD3 UR6, UPT, UPT, UR6, 0x1, URZ ;  /* 0x0000000106067890 */ /* 0x000fe2000fffe0ff */
[----:B------:R-:W-:-:S03]  /*2c10*/  VIADD R3, R3, 0x1 ;  /* 0x0000000103037836 */ /* 0x000fc60000000000 */
[----:B------:R-:W-:Y:S02]  /*2c20*/  UISETP.NE.AND UP0, UPT, UR6, 0x2, UPT ;  /* 0x000000020600788c */ /* 0x000fe4000bf05270 */
[----:B------:R-:W-:Y:S01]  /*2c30*/  ISETP.NE.AND P0, PT, R3, 0x2, PT ;  /* 0x000000020300780c */ /* 0x000fe20003f05270 */
[----:B------:R-:W-:Y:S06]  /*2c40*/  UGETNEXTWORKID.BROADCAST [UR4], [UR5] ;  /* 0x00000000040073ca */ /* 0x000fec0008000100 */
[----:B------:R-:W-:Y:S02]  /*2c50*/  USEL UR4, URZ, 0x1, UP0 ;  /* 0x00000001ff047887 */ /* 0x000fe40008000000 */
[----:B------:R-:W-:-:S04]  /*2c60*/  USEL UR6, UR6, URZ, UP0 ;  /* 0x000000ff06067287 */ /* 0x000fc80008000000 */
[----:B------:R-:W-:Y:S02]  /*2c70*/  LOP3.LUT R12, R12, UR4, RZ, 0x3c, !PT ;  /* 0x000000040c0c7c12 */ /* 0x000fe4000f8e3cff */
[----:B-1----:R-:W-:-:S04]  /*2c80*/  SHF.L.U32 R5, R9, 0x1f, RZ ;  /* 0x0000001f09057819 */ /* 0x002fc800000006ff */
[----:B------:R-:W1:Y:S02]  /*2c90*/  SYNCS.PHASECHK.TRANS64.TRYWAIT P1, [R0+URZ+0x70], R5 ;  /* 0x00007005000075a7 */ /* 0x000e6400080211ff */
[----:B-1----:R-:W-:Y:S05]  /*2ca0*/  @!P1 BRA `(.L_x_51) ;  /* 0x0000004800e89947 */ /* 0x002fea0003800000 */
.L_x_129:
[----:B------:R-:W-:Y:S01]  /*2cb0*/  LEA R4, R11, UR37, 0x4 ;  /* 0x000000250b047c11 */ /* 0x000fe2000f8e20ff */
[----:B-1----:R-:W-:Y:S01]  /*2cc0*/  VIADD R0, R0, 0x80 ;  /* 0x0000008000007836 */ /* 0x002fe20000000000 */
[----:B------:R-:W-:Y:S01]  /*2cd0*/  SEL R3, R3, RZ, P0 ;  /* 0x000000ff03037207 */ /* 0x000fe20000000000 */
[----:B------:R-:W-:-:S03]  /*2ce0*/  VIADD R11, R11, 0x1 ;  /* 0x000000010b0b7836 */ /* 0x000fc60000000000 */
[----:B------:R-:W1:Y:S01]  /*2cf0*/  LDS.128 R4, [R4+0x100] ;  /* 0x0001000004047984 */ /* 0x000e620000000c00 */
[----:B------:R-:W-:Y:S02]  /*2d00*/  PRMT R0, RZ, 0x654, R0 ;  /* 0x00000654ff007816 */ /* 0x000fe40000000000 */
[C---:B------:R-:W-:Y:S01]  /*2d10*/  ISETP.NE.AND P1, PT, R11.reuse, 0x2, PT ;  /* 0x000000020b00780c */ /* 0x040fe20003f25270 */
[----:B------:R-:W-:Y:S01]  /*2d20*/  @!PT LDS RZ, [RZ] ;  /* 0x00000000fffff984 */ /* 0x000fe20000000800 */
[----:B------:R-:W-:Y:S01]  /*2d30*/  @!PT LDS RZ, [RZ] ;  /* 0x00000000fffff984 */ /* 0x000fe20000000800 */
[----:B------:R-:W-:Y:S01]  /*2d40*/  @!PT LDS RZ, [RZ] ;  /* 0x00000000fffff984 */ /* 0x000fe20000000800 */
[----:B------:R-:W-:Y:S01]  /*2d50*/  @!PT LDS RZ, [RZ] ;  /* 0x00000000fffff984 */ /* 0x000fe20000000800 */
[----:B------:R2:W-:Y:S06]  /*2d60*/  MEMBAR.ALL.CTA ;  /* 0x0000000000007992 */ /* 0x0005ec0000008000 */
[----:B--2---:R-:W2:Y:S01]  /*2d70*/  FENCE.VIEW.ASYNC.S ;  /* 0x00000000000073c6 */ /* 0x004ea20000000000 */
[----:B------:R-:W-:Y:S01]  /*2d80*/  SEL R11, R11, RZ, P1 ;  /* 0x000000ff0b0b7207 */ /* 0x000fe20000800000 */
[----:B--2---:R2:W-:Y:S01]  /*2d90*/  SYNCS.ARRIVE.TRANS64.RED.A1T0 RZ, [R0+URZ], RZ ;  /* 0x000000ff00ff79a7 */ /* 0x0045e200081004ff */
[----:B-1----:R-:W-:-:S02]  /*2da0*/  LOP3.LUT P3, RZ, R6, 0x1, RZ, 0xc0, !PT ;  /* 0x0000000106ff7812 */ /* 0x002fc4000786c0ff */
[----:B------:R-:W-:-:S04]  /*2db0*/  SEL R5, RZ, 0x1, P0 ;  /* 0x00000001ff057807 */ /* 0x000fc80000000000 */
[----:B------:R-:W-:Y:S02]  /*2dc0*/  LOP3.LUT R8, R8, R5, RZ, 0x3c, !PT ;  /* 0x0000000508087212 */ /* 0x000fe400078e3cff */
[----:B--2---:R-:W-:-:S04]  /*2dd0*/  SEL R0, RZ, 0x1, P1 ;  /* 0x00000001ff007807 */ /* 0x004fc80000800000 */
[----:B------:R-:W-:Y:S01]  /*2de0*/  LOP3.LUT R9, R9, R0, RZ, 0x3c, !PT ;  /* 0x0000000009097212 */ /* 0x000fe200078e3cff */
[----:B------:R-:W-:Y:S06]  /*2df0*/  @P3 BRA `(.L_x_52) ;  /* 0xfffffffc002c3947 */ /* 0x000fec000383ffff */
[----:B------:R-:W-:Y:S01]  /*2e00*/  ULEA UR5, UR6, UR37, 0x3 ;  /* 0x0000002506057291 */ /* 0x000fe2000f8e18ff */
[----:B------:R-:W-:-:S08]  /*2e10*/  SHF.L.U32 R3, R12, 0x1f, RZ ;  /* 0x0000001f0c037819 */ /* 0x000fd000000006ff */
[----:B------:R-:W1:Y:S02]  /*2e20*/  SYNCS.PHASECHK.TRANS64 P0, [UR5+0x80], R3 ;  /* 0x00008003ff0075a7 */ /* 0x000e640008001005 */
[----:B-1----:R-:W-:Y:S05]  /*2e30*/  @P0 BRA `(.L_x_53) ;  /* 0x0000000000080947 */ /* 0x002fea0003800000 */
[----:B------:R-:W1:Y:S02]  /*2e40*/  SYNCS.PHASECHK.TRANS64.TRYWAIT P0, [UR5+0x80], R3 ;  /* 0x00008003ff0075a7 */ /* 0x000e640008001105 */
[----:B-1----:R-:W-:Y:S05]  /*2e50*/  @!P0 BRA `(.L_x_54) ;  /* 0x0000004800908947 */ /* 0x002fea0003800000 */
.L_x_53:
[----:B------:R-:W-:-:S04]  /*2e60*/  UIADD3 UR4, UPT, UPT, UR6, 0x1, URZ ;  /* 0x0000000106047890 */ /* 0x000fc8000fffe0ff */
[----:B------:R-:W-:-:S04]  /*2e70*/  UISETP.NE.AND UP0, UPT, UR4, 0x2, UPT ;  /* 0x000000020400788c */ /* 0x000fc8000bf05270 */
[----:B------:R-:W-:Y:S02]  /*2e80*/  USEL UR7, URZ, 0x1, UP0 ;  /* 0x00000001ff077887 */ /* 0x000fe40008000000 */
[----:B------:R-:W-:-:S04]  /*2e90*/  USEL UR4, UR4, URZ, UP0 ;  /* 0x000000ff04047287 */ /* 0x000fc80008000000 */
[----:B------:R-:W-:Y:S01]  /*2ea0*/  ULEA UR4, UR4, UR37, 0x3 ;  /* 0x0000002504047291 */ /* 0x000fe2000f8e18ff */
[----:B-1----:R-:W-:-:S04]  /*2eb0*/  LOP3.LUT R3, R12, UR7, RZ, 0x3c, !PT ;  /* 0x000000070c037c12 */ /* 0x002fc8000f8e3cff */
[----:B------:R-:W-:-:S04]  /*2ec0*/  SHF.L.U32 R0, R3, 0x1f, RZ ;  /* 0x0000001f03007819 */ /* 0x000fc800000006ff */
[----:B------:R-:W1:Y:S02]  /*2ed0*/  SYNCS.PHASECHK.TRANS64 P0, [UR4+0x80], R0 ;  /* 0x00008000ff0075a7 */ /* 0x000e640008001004 */
[----:B-1----:R-:W-:Y:S05]  /*2ee0*/  @P0 EXIT ;  /* 0x000000000000094d */ /* 0x002fea0003800000 */
[----:B------:R-:W-:Y:S02]  /*2ef0*/  SHF.L.U32 R3, R3, 0x1f, RZ ;  /* 0x0000001f03037819 */ /* 0x000fe400000006ff */
[----:B------:R-:W-:-:S07]  /*2f00*/  MOV R0, UR4 ;  /* 0x0000000400007c02 */ /* 0x000fce0008000f00 */
.L_x_55:
[----:B-1----:R1:W2:Y:S02]  /*2f10*/  SYNCS.PHASECHK.TRANS64.TRYWAIT P0, [R0+URZ+0x80], R3 ;  /* 0x00008003000075a7 */ /* 0x0022a400080011ff */
[----:B--2---:R-:W-:Y:S05]  /*2f20*/  @!P0 NANOSLEEP.SYNCS 0x989680 ;  /* 0x009896800000895d */ /* 0x004fea0003900000 */
[----:B------:R-:W2:Y:S02]  /*2f30*/  @!P0 SYNCS.PHASECHK.TRANS64 P0, [R0+URZ+0x80], R3 ;  /* 0x00008003000085a7 */ /* 0x000ea400080010ff */
[----:B--2---:R-:W-:Y:S05]  /*2f40*/  @P0 EXIT ;  /* 0x000000000000094d */ /* 0x004fea0003800000 */
[----:B------:R-:W-:Y:S05]  /*2f50*/  BRA `(.L_x_55) ;  /* 0xfffffffc00ec7947 */ /* 0x000fea000383ffff */
.L_x_48:
[----:B------:R-:W-:Y:S05]  /*2f60*/  BRA.U UP4, `(.L_x_56) ;  /* 0x0000001504487547 */ /* 0x000fea000b800000 */
[----:B------:R-:W-:Y:S01]  /*2f70*/  UMOV UR6, 0x40 ;  /* 0x0000004000067882 */ /* 0x000fe20000000000 */
[----:B------:R-:W-:Y:S01]  /*2f80*/  NOP ;  /* 0x0000000000007918 */ /* 0x000fe20000000000 */
[----:B------:R-:W-:Y:S01]  /*2f90*/  ULEA UR6, UR37, UR6, 0x18 ;  /* 0x0000000625067291 */ /* 0x000fe2000f8ec0ff */
[----:B------:R-:W-:Y:S02]  /*2fa0*/  UMOV UR7, 0x400 ;  /* 0x0000040000077882 */ /* 0x000fe40000000000 */
[----:B------:R-:W-:-:S06]  /*2fb0*/  ULEA UR37, UR37, UR7, 0x18 ;  /* 0x0000000725257291 */ /* 0x000fcc000f8ec0ff */
[----:B------:R-:W1:Y:S02]  /*2fc0*/  LDS.U8 R2, [UR6+0x1c] ;  /* 0x00001c06ff027984 */ /* 0x000e640008000000 */
[----:B-1----:R-:W-:-:S13]  /*2fd0*/  ISETP.NE.AND P0, PT, R2, RZ, PT ;  /* 0x000000ff0200720c */ /* 0x002fda0003f05270 */
[----:B------:R-:W-:Y:S05]  /*2fe0*/  @P0 BRA `(.L_x_57) ;  /* 0x0000000400080947 */ /* 0x000fea0003800000 */
[----:B------:R-:W-:Y:S02]  /*2ff0*/  UISETP.NE.U32.AND UP0, UPT, UR5, 0x1, UPT ;  /* 0x000000010500788c */ /* 0x000fe4000bf05070 */
[----:B------:R-:W-:-:S07]  /*3000*/  UIADD3 UR8, UPT, UPT, UR6, 0x8, URZ ;  /* 0x0000000806087890 */ /* 0x000fce000fffe0ff */
[----:B------:R-:W-:Y:S05]  /*3010*/  BRA.U !UP0, `(.L_x_58) ;  /* 0x00000001089c7547 */ /* 0x000fea000b800000 */
[----:B------:R-:W-:Y:S01]  /*3020*/  ELECT P0, URZ, PT ;  /* 0x0000000000ff782f */ /* 0x000fe20003800000 */
[----:B------:R-:W-:-:S12]  /*3030*/  BSSY B0, `(.L_x_58) ;  /* 0x0000025000007945 */ /* 0x000fd80003800000 */
[----:B------:R-:W-:Y:S05]  /*3040*/  @!P0 BRA `(.L_x_59) ;  /* 0x00000000008c8947 */ /* 0x000fea0003800000 */
[----:B------:R-:W-:-:S05]  /*3050*/  UMOV UR7, 0x10 ;  /* 0x0000001000077882 */ /* 0x000fca0000000000 */
[----:B------:R-:W-:Y:S04]  /*3060*/  DEPBAR.LE SB1, 0x36 ;  /* 0x00009d800000791a */ /* 0x000fe80000000000 */
[----:B------:R-:W1:Y:S02]  /*3070*/  UTCATOMSWS.2CTA.FIND_AND_SET.ALIGN UP1, UR7, UR7 ;  /* 0x00000007000775e3 */ /* 0x000e640008220800 */
[----:B-1----:R-:W-:Y:S01]  /*3080*/  MOV R11, UR7 ;  /* 0x00000007000b7c02 */ /* 0x002fe20008000f00 */
[----:B------:R-:W-:Y:S06]  /*3090*/  BRA.U UP1, `(.L_x_60) ;  /* 0x0000000101187547 */ /* 0x000fec000b800000 */
.L_x_61:
[----:B------:R-:W-:Y:S05]  /*30a0*/  NANOSLEEP 0x64 ;  /* 0x000000640000795d */ /* 0x000fea0003800000 */
[----:B------:R-:W-:-:S05]  /*30b0*/  UMOV UR7, 0x10 ;  /* 0x0000001000077882 */ /* 0x000fca0000000000 */
[----:B------:R-:W-:Y:S04]  /*30c0*/  DEPBAR.LE SB1, 0x36 ;  /* 0x00009d800000791a */ /* 0x000fe80000000000 */
[----:B------:R-:W1:Y:S02]  /*30d0*/  UTCATOMSWS.2CTA.FIND_AND_SET.ALIGN UP1, UR7, UR7 ;  /* 0x00000007000775e3 */ /* 0x000e640008220800 */
[----:B-1----:R-:W-:Y:S01]  /*30e0*/  MOV R11, UR7 ;  /* 0x00000007000b7c02 */ /* 0x002fe20008000f00 */
[----:B------:R-:W-:Y:S05]  /*30f0*/  BRA.U !UP1, `(.L_x_61) ;  /* 0xfffffffd09e87547 */ /* 0x000fea000b83ffff */
.L_x_60:
[----:B------:R-:W1:Y:S01]  /*3100*/  LDS R5, [UR6+0x10] ;  /* 0x00001006ff057984 */ /* 0x000e620008000800 */
[----:B------:R-:W-:Y:S01]  /*3110*/  IMAD.U32 R3, RZ, RZ, UR37 ;  /* 0x00000025ff037e24 */ /* 0x000fe2000f8e00ff */
[----:B------:R-:W-:-:S03]  /*3120*/  MOV R2, UR4 ;  /* 0x0000000400027c02 */ /* 0x000fc60008000f00 */
[----:B------:R-:W-:Y:S01]  /*3130*/  VIADD R3, R3, 0x120 ;  /* 0x0000012003037836 */ /* 0x000fe20000000000 */
[----:B-1----:R-:W-:-:S04]  /*3140*/  SHF.L.U32 R5, R5, 0x1f, RZ ;  /* 0x0000001f05057819 */ /* 0x002fc800000006ff */
[----:B------:R-:W1:Y:S02]  /*3150*/  SYNCS.PHASECHK.TRANS64.TRYWAIT P0, [UR6+0x8], R5 ;  /* 0x00000805ff0075a7 */ /* 0x000e640008001106 */
[----:B-1----:R-:W-:Y:S05]  /*3160*/  @P0 BRA `(.L_x_62) ;  /* 0x0000000000080947 */ /* 0x002fea0003800000 */
[----:B------:R-:W1:Y:S02]  /*3170*/  SYNCS.PHASECHK.TRANS64.TRYWAIT P0, [UR6+0x8], R5 ;  /* 0x00000805ff0075a7 */ /* 0x000e640008001106 */
[----:B-1----:R-:W-:Y:S05]  /*3180*/  @!P0 BRA `(.L_x_63) ;  /* 0x0000004400dc8947 */ /* 0x002fea0003800000 */
.L_x_62:
[----:B-1----:R-:W-:Y:S01]  /*3190*/  HFMA2 R4, -RZ, RZ, 0, 5.9604644775390625e-08 ;  /* 0x00000001ff047431 */ /* 0x002fe200000001ff */
[----:B------:R-:W-:Y:S01]  /*31a0*/  UPRMT UR7, UR4, 0x654, UR8 ;  /* 0x0000065404077896 */ /* 0x000fe20008000008 */
[----:B------:R-:W-:Y:S01]  /*31b0*/  IMAD.MOV.U32 R6, RZ, RZ, 0xffff ;  /* 0x0000ffffff067424 */ /* 0x000fe200078e00ff */
[----:B------:R-:W-:Y:S01]  /*31c0*/  PRMT R2, R2, 0x654, R3 ;  /* 0x0000065402027816 */ /* 0x000fe20000000003 */
[----:B------:R-:W-:Y:S02]  /*31d0*/  IMAD.MOV.U32 R5, RZ, RZ, 0x4 ;  /* 0x00000004ff057424 */ /* 0x000fe400078e00ff */
[----:B------:R-:W-:Y:S01]  /*31e0*/  IMAD.SHL.U32 R9, R11, 0x20, RZ ;  /* 0x000000200b097824 */ /* 0x000fe200078e00ff */
[----:B------:R-:W-:Y:S02]  /*31f0*/  MOV R3, UR7 ;  /* 0x0000000700037c02 */ /* 0x000fe40008000f00 */
[-C--:B------:R-:W-:Y:S01]  /*3200*/  SHF.L.U32 R7, R6, R11.reuse, RZ ;  /* 0x0000000b06077219 */ /* 0x080fe200000006ff */
[----:B------:R1:W-:Y:S01]  /*3210*/  SYNCS.ARRIVE.TRANS64.RED RZ, [UR7], R5 ;  /* 0x00000005ffff79a7 */ /* 0x0003e20008000407 */
[----:B------:R-:W-:Y:S01]  /*3220*/  SHF.L.U32 R6, R4, R11, RZ ;  /* 0x0000000b04067219 */ /* 0x000fe200000006ff */
[----:B------:R1:W-:Y:S04]  /*3230*/  STS [UR37+0x120], R9 ;  /* 0x00012009ff007988 */ /* 0x0003e80008000825 */
[----:B------:R1:W-:Y:S04]  /*3240*/  STAS [R2.64], R11 ;  /* 0x0000000b02007dbd */ /* 0x0003e8000c0008ff */
[----:B------:R1:W-:Y:S04]  /*3250*/  ATOMS.OR RZ, [UR6+0x14], R7 ;  /* 0x00001407ffff798c */ /* 0x0003e8000b000006 */
[----:B------:R1:W-:Y:S04]  /*3260*/  ATOMS.OR RZ, [UR6+0x18], R6 ;  /* 0x00001806ffff798c */ /* 0x0003e8000b000006 */
[----:B------:R1:W-:Y:S02]  /*3270*/  ATOMS.XOR RZ, [UR6+0x10], R4 ;  /* 0x00001004ffff798c */ /* 0x0003e4000b800006 */
.L_x_59:
[----:B------:R-:W-:Y:S05]  /*3280*/  BSYNC B0 ;  /* 0x0000000000007941 */ /* 0x000fea0003800000 */
.L_x_58:
[----:B------:R-:W-:Y:S05]  /*3290*/  BRA.U UP0, `(.L_x_64) ;  /* 0x00000001006c7547 */ /* 0x000fea000b800000 */
[----:B------:R-:W-:-:S03]  /*32a0*/  UMOV UR7, 0xffffffff ;  /* 0xffffffff00077882 */ /* 0x000fc60000000000 */
[----:B------:R-:W-:Y:S05]  /*32b0*/  BRA.DIV UR7, `(.L_x_65) ;  /* 0x0000004607a87947 */ /* 0x000fea000b800000 */
[----:B------:R-:W-:-:S13]  /*32c0*/  ELECT P6, URZ, PT ;  /* 0x0000000000ff782f */ /* 0x000fda00038c0000 */
.L_x_133:
[----:B------:R-:W-:Y:S05]  /*32d0*/  @!P6 BRA `(.L_x_64) ;  /* 0x00000000005ce947 */ /* 0x000fea0003800000 */
[----:B-1----:R-:W1:Y:S02]  /*32e0*/  LDS R3, [UR6+0x10] ;  /* 0x00001006ff037984 */ /* 0x002e640008000800 */
[----:B-1----:R-:W-:-:S04]  /*32f0*/  SHF.L.U32 R3, R3, 0x1f, RZ ;  /* 0x0000001f03037819 */ /* 0x002fc800000006ff */
[----:B------:R-:W1:Y:S02]  /*3300*/  SYNCS.PHASECHK.TRANS64.TRYWAIT P0, [UR6+0x8], R3 ;  /* 0x00000803ff0075a7 */ /* 0x000e640008001106 */
[----:B-1----:R-:W-:Y:S05]  /*3310*/  @P0 BRA `(.L_x_66) ;  /* 0x0000000000080947 */ /* 0x002fea0003800000 */
[----:B------:R-:W1:Y:S02]  /*3320*/  SYNCS.PHASECHK.TRANS64.TRYWAIT P0, [UR6+0x8], R3 ;  /* 0x00000803ff0075a7 */ /* 0x000e640008001106 */
[----:B-1----:R-:W-:Y:S05]  /*3330*/  @!P0 BRA `(.L_x_67) ;  /* 0x0000004400a88947 */ /* 0x002fea0003800000 */
.L_x_66:
[----:B------:R-:W2:Y:S01]  /*3340*/  LDS R5, [UR37+0x120] ;  /* 0x00012025ff057984 */ /* 0x000ea20008000800 */
[----:B-1----:R-:W-:Y:S02]  /*3350*/  HFMA2 R2, -RZ, RZ, 0, 5.9604644775390625e-08 ;  /* 0x00000001ff027431 */ /* 0x002fe400000001ff */
[----:B------:R-:W-:Y:S01]  /*3360*/  IMAD.MOV.U32 R3, RZ, RZ, 0xffff ;  /* 0x0000ffffff037424 */ /* 0x000fe200078e00ff */
[----:B------:R-:W-:Y:S01]  /*3370*/  UPRMT UR7, UR4, 0x654, UR8 ;  /* 0x0000065404077896 */ /* 0x000fe20008000008 */
[----:B--2---:R-:W-:-:S03]  /*3380*/  IMAD.SHL.U32 R4, R5, 0x20, RZ ;  /* 0x0000002005047824 */ /* 0x004fc600078e00ff */
[-C--:B------:R-:W-:Y:S02]  /*3390*/  SHF.L.U32 R3, R3, R5.reuse, RZ ;  /* 0x0000000503037219 */ /* 0x080fe400000006ff */
[----:B------:R-:W-:Y:S01]  /*33a0*/  SHF.L.U32 R5, R2, R5, RZ ;  /* 0x0000000502057219 */ /* 0x000fe200000006ff */
[----:B------:R2:W-:Y:S04]  /*33b0*/  STS [UR37+0x120], R4 ;  /* 0x00012004ff007988 */ /* 0x0005e80008000825 */
[----:B------:R2:W-:Y:S04]  /*33c0*/  ATOMS.OR RZ, [UR6+0x14], R3 ;  /* 0x00001403ffff798c */ /* 0x0005e8000b000006 */
[----:B------:R2:W-:Y:S01]  /*33d0*/  ATOMS.OR RZ, [UR6+0x18], R5 ;  /* 0x00001805ffff798c */ /* 0x0005e2000b000006 */
[----:B------:R-:W-:Y:S03]  /*33e0*/  SYNCS.ARRIVE.TRANS64.RED.A1T0 RZ, [UR7], RZ ;  /* 0x000000ffffff79a7 */ /* 0x000fe60008100407 */
[----:B------:R2:W-:Y:S01]  /*33f0*/  ATOMS.XOR RZ, [UR6+0x10], R2 ;  /* 0x00001002ffff798c */ /* 0x0005e2000b800006 */
[----:B------:R-:W-:Y:S05]  /*3400*/  BRA `(.L_x_64) ;  /* 0x0000000000107947 */ /* 0x000fea0003800000 */
.L_x_57:
[----:B------:R-:W-:-:S05]  /*3410*/  MOV R2, 0xffffffff ;  /* 0xffffffff00027802 */ /* 0x000fca0000000f00 */
[----:B------:R1:W-:Y:S02]  /*3420*/  STS [UR37+0x120], R2 ;  /* 0x00012002ff007988 */ /* 0x0003e40008000825 */
[----:B-1----:R-:W-:Y:S02]  /*3430*/  MOV R2, 0x3450 ;  /* 0x0000345000027802 */ /* 0x002fe40000000f00 */
[----:B-----5:R-:W-:Y:S05]  /*3440*/  CALL.REL.NOINC `($__internal_1_$__cuda_sm10x_tcgen05_guardrail_trap_phase_invalid_during_alloc) ;  /* 0x0000004800b07944 */ /* 0x020fea0003c00000 */
.L_x_64:
[----:B------:R-:W-:Y:S05]  /*3450*/  WARPSYNC.ALL ;  /* 0x0000000000007948 */ /* 0x000fea0003800000 */
[----:B------:R-:W3:Y:S01]  /*3460*/  S2UR UR7, SR_CgaCtaId ;  /* 0x00000000000779c3 */ /* 0x000ee20000008800 */
[----:B------:R-:W-:Y:S01]  /*3470*/  UMOV UR6, 0x400 ;  /* 0x0000040000067882 */ /* 0x000fe20000000000 */
[----:B------:R-:W-:-:S06]  /*3480*/  NOP ;  /* 0x0000000000007918 */ /* 0x000fcc0000000000 */
[----:B------:R-:W-:Y:S06]  /*3490*/  BAR.ARV 0x6, 0xa0 ;  /* 0x0182800000007b1d */ /* 0x000fec0000002000 */
[----:B------:R-:W4:Y:S01]  /*34a0*/  LDCU UR8, c[0x0][0x38c] ;  /* 0x00007180ff0877ac */ /* 0x000f220008000800 */
[----:B------:R-:W-:Y:S01]  /*34b0*/  LOP3.LUT R0, R0, 0xffff, RZ, 0xc0, !PT ;  /* 0x0000ffff00007812 */ /* 0x000fe200078ec0ff */
[----:B-1----:R-:W-:Y:S01]  /*34c0*/  IMAD.MOV.U32 R9, RZ, RZ, 0x1 ;  /* 0x00000001ff097424 */ /* 0x002fe200078e00ff */
[----:B------:R-:W-:Y:S01]  /*34d0*/  LOP3.LUT R8, R8, 0xffff, RZ, 0xc0, !PT ;  /* 0x0000ffff08087812 */ /* 0x000fe200078ec0ff */
[----:B------:R-:W-:Y:S01]  /*34e0*/  UMOV UR19, URZ ;  /* 0x000000ff00137c82 */ /* 0x000fe20008000000 */
[----:B------:R-:W-:Y:S01]  /*34f0*/  R2UR UR10, R0 ;  /* 0x00000000000a72ca */ /* 0x000fe200000e0000 */
[----:B------:R-:W-:Y:S01]  /*3500*/  UMOV UR18, URZ ;  /* 0x000000ff00127c82 */ /* 0x000fe20008000000 */
[----:B------:R-:W-:Y:S01]  /*3510*/  R2UR UR11, R8 ;  /* 0x00000000080b72ca */ /* 0x000fe200000e0000 */
[----:B------:R-:W-:Y:S01]  /*3520*/  IMAD.MOV.U32 R8, RZ, RZ, RZ ;  /* 0x000000ffff087224 */ /* 0x000fe200078e00ff */
[----:B------:R-:W-:Y:S01]  /*3530*/  UMOV UR17, URZ ;  /* 0x000000ff00117c82 */ /* 0x000fe20008000000 */
[----:B---3--:R-:W-:-:S02]  /*3540*/  ULEA UR7, UR7, UR6, 0x18 ;  /* 0x0000000607077291 */ /* 0x008fc4000f8ec0ff */
[----:B------:R-:W-:Y:S02]  /*3550*/  UISETP.NE.AND UP2, UPT, UR5, URZ, UPT ;  /* 0x000000ff0500728c */ /* 0x000fe4000bf45270 */
[----:B------:R-:W-:Y:S02]  /*3560*/  UIADD3 UR12, UPT, UPT, UR7, 0x4400, URZ ;  /* 0x00004400070c7890 */ /* 0x000fe4000fffe0ff */
[----:B------:R-:W-:Y:S02]  /*3570*/  UIADD3 UR13, UPT, UPT, UR7, 0x2c400, URZ ;  /* 0x0002c400070d7890 */ /* 0x000fe4000fffe0ff */
[----:B----4-:R-:W-:Y:S01]  /*3580*/  UIADD3 UR8, UPT, UPT, UR8, 0xff, URZ ;  /* 0x000000ff08087890 */ /* 0x010fe2000fffe0ff */
[----:B--2---:R-:W1:Y:S01]  /*3590*/  LDS R2, [UR7+0x120] ;  /* 0x00012007ff027984 */ /* 0x004e620008000800 */
[----:B------:R-:W-:Y:S02]  /*35a0*/  USHF.R.U32.HI UR12, URZ, 0x4, UR12 ;  /* 0x00000004ff0c7899 */ /* 0x000fe4000801160c */
[----:B------:R-:W-:-:S02]  /*35b0*/  USHF.R.S32.HI UR6, URZ, 0x1f, UR8 ;  /* 0x0000001fff067899 */ /* 0x000fc40008011408 */
[----:B------:R-:W-:Y:S02]  /*35c0*/  USHF.R.U32.HI UR13, URZ, 0x4, UR13 ;  /* 0x00000004ff0d7899 */ /* 0x000fe4000801160d */
[----:B------:R-:W-:Y:S02]  /*35d0*/  ULEA.HI UR6, UR6, UR8, URZ, 0x8 ;  /* 0x0000000806067291 */ /* 0x000fe4000f8f40ff */
[----:B------:R-:W-:Y:S02]  /*35e0*/  ULOP3.LUT UR12, UR12, 0x3fff, URZ, 0xc0, !UPT ;  /* 0x00003fff0c0c7892 */ /* 0x000fe4000f8ec0ff */
[----:B------:R-:W-:Y:S02]  /*35f0*/  USHF.R.S32.HI UR6, URZ, 0x8, UR6 ;  /* 0x00000008ff067899 */ /* 0x000fe40008011406 */
[----:B------:R-:W-:Y:S02]  /*3600*/  ULOP3.LUT UR13, UR13, 0x3fff, URZ, 0xc0, !UPT ;  /* 0x00003fff0d0d7892 */ /* 0x000fe4000f8ec0ff */
[----:B------:R-:W-:Y:S01]  /*3610*/  UISETP.LT.AND UP0, UPT, UR6, 0x1, UPT ;  /* 0x000000010600788c */ /* 0x000fe2000bf01270 */
[----:B------:R-:W-:Y:S01]  /*3620*/  UMOV UR36, 0x0 ;  /* 0x0000000000247882 */ /* 0x000fe20000000000 */
        /* <DEDUP_REMOVED lines=9> */
[----:B------:R-:W-:-:S02]  /*36c0*/  ULOP3.LUT UR12, UR12, 0x10000, URZ, 0xfc, !UPT ;  /* 0x000100000c0c7892 */ /* 0x000fc4000f8efcff */
[----:B------:R-:W-:Y:S02]  /*36d0*/  ULOP3.LUT UR13, UR13, 0x10000, URZ, 0xfc, !UPT ;  /* 0x000100000d0d7892 */ /* 0x000fe4000f8efcff */
[----:B------:R-:W-:Y:S01]  /*36e0*/  USEL UR20, UR6, 0x1, !UP0 ;  /* 0x0000000106147887 */ /* 0x000fe2000c000000 */
[----:B------:R-:W-:Y:S01]  /*36f0*/  UMOV UR26, 0x0 ;  /* 0x00000000001a7882 */ /* 0x000fe20000000000 */
[----:B------:R-:W-:Y:S01]  /*3700*/  UMOV UR27, 0x10100010 ;  /* 0x10100010001b7882 */ /* 0x000fe20000000000 */
[----:B------:R-:W-:Y:S01]  /*3710*/  UMOV UR24, 0x0 ;  /* 0x0000000000187882 */ /* 0x000fe20000000000 */
[----:B------:R-:W-:Y:S01]  /*3720*/  UMOV UR25, 0x10100010 ;  /* 0x1010001000197882 */ /* 0x000fe20000000000 */
[----:B------:R-:W-:Y:S01]  /*3730*/  UMOV UR22, 0x0 ;  /* 0x0000000000167882 */ /* 0x000fe20000000000 */
[----:B------:R-:W-:Y:S01]  /*3740*/  UMOV UR23, 0x10100010 ;  /* 0x1010001000177882 */ /* 0x000fe20000000000 */
[----:B-1----:R-:W-:Y:S02]  /*3750*/  R2UR UR21, R2 ;  /* 0x00000000021572ca */ /* 0x002fe400000e0000 */
[----:B------:R-:W-:-:S13]  /*3760*/  CS2R R2, SRZ ;  /* 0x0000000000027805 */ /* 0x000fda000001ff00 */
.L_x_75:
[C---:B------:R-:W-:Y:S02]  /*3770*/  LEA R0, R8.reuse, UR7, 0x3 ;  /* 0x0000000708007c11 */ /* 0x040fe4000f8e18ff */
[----:B------:R-:W-:Y:S02]  /*3780*/  SHF.L.U32 R5, R3, 0x1f, RZ ;  /* 0x0000001f03057819 */ /* 0x000fe400000006ff */
[----:B------:R-:W-:Y:S02]  /*3790*/  LEA R4, R8, UR7, 0x4 ;  /* 0x0000000708047c11 */ /* 0x000fe4000f8e20ff */
[----:B------:R-:W1:Y:S02]  /*37a0*/  SYNCS.PHASECHK.TRANS64.TRYWAIT P0, [R0+URZ+0x70], R5 ;  /* 0x00007005000075a7 */ /* 0x000e6400080011ff */
[----:B-1-3--:R-:W-:Y:S05]  /*37b0*/  @!P0 BRA `(.L_x_68) ;  /* 0x0000004000a08947 */ /* 0x00afea0003800000 */
.L_x_134:
[----:B-1----:R-:W1:Y:S01]  /*37c0*/  LDS.128 R4, [R4+0x100] ;  /* 0x0001000004047984 */ /* 0x002e620000000c00 */
[----:B------:R-:W-:Y:S02]  /*37d0*/  VIADD R0, R0, 0x80 ;  /* 0x0000008000007836 */ /* 0x000fe40000000000 */
[----:B------:R-:W-:Y:S01]  /*37e0*/  VIADD R8, R8, 0x1 ;  /* 0x0000000108087836 */ /* 0x000fe20000000000 */
[----:B------:R-:W-:Y:S01]  /*37f0*/  @!PT LDS RZ, [RZ] ;  /* 0x00000000fffff984 */ /* 0x000fe20000000800 */
[----:B------:R-:W-:Y:S01]  /*3800*/  @!PT LDS RZ, [RZ] ;  /* 0x00000000fffff984 */ /* 0x000fe20000000800 */
[----:B------:R-:W-:Y:S01]  /*3810*/  @!PT LDS RZ, [RZ] ;  /* 0x00000000fffff984 */ /* 0x000fe20000000800 */
[----:B------:R-:W-:Y:S01]  /*3820*/  @!PT LDS RZ, [RZ] ;  /* 0x00000000fffff984 */ /* 0x000fe20000000800 */
[----:B------:R2:W-:Y:S06]  /*3830*/  MEMBAR.ALL.CTA ;  /* 0x0000000000007992 */ /* 0x0005ec0000008000 */
[----:B--2---:R-:W2:Y:S01]  /*3840*/  FENCE.VIEW.ASYNC.S ;  /* 0x00000000000073c6 */ /* 0x004ea20000000000 */
[----:B------:R-:W-:-:S04]  /*3850*/  PRMT R0, RZ, 0x654, R0 ;  /* 0x00000654ff007816 */ /* 0x000fc80000000000 */
[----:B--2---:R2:W-:Y:S01]  /*3860*/  SYNCS.ARRIVE.TRANS64.RED.A1T0 RZ, [R0+URZ], RZ ;  /* 0x000000ff00ff79a7 */ /* 0x0045e200081004ff */
[----:B-1----:R-:W-:Y:S01]  /*3870*/  LOP3.LUT P1, RZ, R6, 0x1, RZ, 0xc0, !PT ;  /* 0x0000000106ff7812 */ /* 0x002fe2000782c0ff */
[----:B--2---:R-:W-:-:S12]  /*3880*/  BRA.U UP2, `(.L_x_69) ;  /* 0x0000000502587547 */ /* 0x004fd8000b800000 */
[----:B------:R-:W1:Y:S01]  /*3890*/  LDCU UR8, c[0x0][0x38c] ;  /* 0x00007180ff0877ac */ /* 0x000e620008000800 */
[----:B------:R-:W-:Y:S02]  /*38a0*/  PLOP3.LUT P2, PT, PT, PT, PT, 0x80, 0x8 ;  /* 0x000000000008781c */ /* 0x000fe40003f4f070 */
[----:B------:R-:W-:Y:S01]  /*38b0*/  SHF.L.U32 R5, R9, 0x1f, RZ ;  /* 0x0000001f09057819 */ /* 0x000fe200000006ff */
[----:B-1----:R-:W-:Y:S02]  /*38c0*/  UISETP.GE.AND UP0, UPT, UR8, 0x1, UPT ;  /* 0x000000010800788c */ /* 0x002fe4000bf06270 */
[----:B------:R-:W-:-:S04]  /*38d0*/  ULEA UR8, UR19, UR7, 0x3 ;  /* 0x0000000713087291 */ /* 0x000fc8000f8e18ff */
[----:B------:R-:W-:-:S05]  /*38e0*/  PLOP3.LUT P0, PT, PT, PT, UP0, 0x80, 0x8 ;  /* 0x000000000008781c */ /* 0x000fca0003f0f008 */
[----:B------:R-:W-:-:S08]  /*38f0*/  @UP0 ULEA UR9, UR18, UR7, 0x3 ;  /* 0x0000000712090291 */ /* 0x000fd0000f8e18ff */
[----:B------:R-:W-:-:S04]  /*3900*/  @P0 SHF.L.U32 R0, R2, 0x1f, RZ ;  /* 0x0000001f02000819 */ /* 0x000fc800000006ff */
[----:B------:R1:W2:Y:S01]  /*3910*/  @P0 SYNCS.PHASECHK.TRANS64.TRYWAIT P2, [UR9], R0 ;  /* 0x00000000ff0005a7 */ /* 0x0002a20008041109 */
[----:B------:R-:W-:Y:S01]  /*3920*/  ULEA UR9, UR19, UR21, 0x6 ;  /* 0x0000001513097291 */ /* 0x000fe2000f8e30ff */
[----:B------:R-:W3:Y:S02]  /*3930*/  SYNCS.PHASECHK.TRANS64.TRYWAIT P0, [UR8+0xb0], R5 ;  /* 0x0000b005ff0075a7 */ /* 0x000ee40008001108 */
[----:B-123--:R-:W-:Y:S09]  /*3940*/  @!P0 BRA `(.L_x_70) ;  /* 0x0000004000508947 */ /* 0x00eff20003800000 */
.L_x_136:
[----:B------:R-:W-:Y:S01]  /*3950*/  UMOV UR16, UR17 ;  /* 0x0000001100107c82 */ /* 0x000fe20008000000 */
[----:B------:R-:W-:Y:S05]  /*3960*/  BRA.U !UP0, `(.L_x_71) ;  /* 0x0000000508107547 */ /* 0x000fea000b800000 */
[----:B------:R-:W-:Y:S02]  /*3970*/  UIADD3 UR16, UPT, UPT, UR20, UR17, URZ ;  /* 0x0000001114107290 */ /* 0x000fe4000fffe0ff */
[----:B------:R-:W-:Y:S01]  /*3980*/  UPLOP3.LUT UP3, UPT, UPT, UPT, UPT, 0x40, 0x4 ;  /* 0x000000000004789c */ /* 0x000fe20003f6e870 */
[----:B------:R-:W-:Y:S01]  /*3990*/  UMOV UR15, UR6 ;  /* 0x00000006000f7c82 */ /* 0x000fe20008000000 */
[----:B------:R-:W-:-:S09]  /*39a0*/  UMOV UR58, UR18 ;  /* 0x00000012003a7c82 */ /* 0x000fd20008000000 */
.L_x_74:
[----:B--2---:R-:W-:Y:S01]  /*39b0*/  ULEA UR14, UR58, UR7, 0x3 ;  /* 0x000000073a0e7291 */ /* 0x004fe2000f8e18ff */
[----:B---3--:R-:W-:Y:S11]  /*39c0*/  @P2 BRA `(.L_x_72) ;  /* 0x00000000000c2947 */ /* 0x008ff60003800000 */
[----:B-1----:R-:W-:Y:S04]  /*39d0*/  SHF.L.U32 R5, R2, 0x1f, RZ ;  /* 0x0000001f02057819 */ /* 0x002fe800000006ff */
[----:B------:R-:W1:Y:S02]  /*39e0*/  SYNCS.PHASECHK.TRANS64.TRYWAIT P0, [UR14], R5 ;  /* 0x00000005ff0075a7 */ /* 0x000e64000800110e */
[----:B-1----:R-:W-:Y:S05]  /*39f0*/  @!P0 BRA `(.L_x_73) ;  /* 0x00000040003c8947 */ /* 0x002fea0003800000 */
.L_x_72:
[----:B------:R-:W-:Y:S01]  /*3a00*/  UISETP.NE.AND UP0, UPT, UR15, 0x1, UPT ;  /* 0x000000010f00788c */ /* 0x000fe2000bf05270 */
[----:B------:R-:W-:Y:S01]  /*3a10*/  PLOP3.LUT P2, PT, PT, PT, PT, 0x80, 0x8 ;  /* 0x000000000008781c */ /* 0x000fe20003f4f070 */
[----:B------:R-:W-:Y:S02]  /*3a20*/  UIADD3 UR18, UPT, UPT, UR58, 0x1, URZ ;  /* 0x000000013a127890 */ /* 0x000fe4000fffe0ff */
[----:B------:R-:W-:Y:S02]  /*3a30*/  ULEA UR68, UR58, UR13, 0x9 ;  /* 0x0000000d3a447291 */ /* 0x000fe4000f8e48ff */
[----:B------:R-:W-:Y:S01]  /*3a40*/  UISETP.NE.AND UP1, UPT, UR18, 0x5, UPT ;  /* 0x000000051200788c */ /* 0x000fe2000bf25270 */
[----:B------:R-:W-:Y:S01]  /*3a50*/  PLOP3.LUT P0, PT, PT, PT, UP0, 0x80, 0x8 ;  /* 0x000000000008781c */ /* 0x000fe20003f0f008 */
[----:B------:R-:W-:Y:S02]  /*3a60*/  ULEA UR66, UR58, UR12, 0xb ;  /* 0x0000000c3a427291 */ /* 0x000fe4000f8e58ff */
[----:B------:R-:W-:Y:S02]  /*3a70*/  USEL UR39, URZ, 0x1, UP1 ;  /* 0x00000001ff277887 */ /* 0x000fe40008800000 */
[----:B------:R-:W-:Y:S02]  /*3a80*/  USEL UR18, UR18, URZ, UP1 ;  /* 0x000000ff12127287 */ /* 0x000fe40008800000 */
[----:B------:R-:W-:Y:S02]  /*3a90*/  UIADD3 UR64, UPT, UPT, UR68, 0x2, URZ ;  /* 0x0000000244407890 */ /* 0x000fe4000fffe0ff */
[----:B------:R-:W-:Y:S01]  /*3aa0*/  @UP0 ULEA UR38, UR18, UR7, 0x3 ;  /* 0x0000000712260291 */ /* 0x000fe2000f8e18ff */
[----:B------:R-:W-:Y:S01]  /*3ab0*/  LOP3.LUT R2, R2, UR39, RZ, 0x3c, !PT ;  /* 0x0000002702027c12 */ /* 0x000fe2000f8e3cff */
[----:B------:R-:W-:Y:S02]  /*3ac0*/  UIADD3 UR62, UPT, UPT, UR66, 0x2, URZ ;  /* 0x00000002423e7890 */ /* 0x000fe4000fffe0ff */
[----:B------:R-:W-:Y:S01]  /*3ad0*/  UIADD3 UR60, UPT, UPT, UR68, 0x4, URZ ;  /* 0x00000004443c7890 */ /* 0x000fe2000fffe0ff */
[----:B-1----:R-:W-:Y:S01]  /*3ae0*/  @P0 SHF.L.U32 R0, R2, 0x1f, RZ ;  /* 0x0000001f02000819 */ /* 0x002fe200000006ff */
[----:B------:R-:W-:Y:S02]  /*3af0*/  UIADD3 UR58, UPT, UPT, UR66, 0x4, URZ ;  /* 0x00000004423a7890 */ /* 0x000fe4000fffe0ff */
[----:B------:R-:W-:Y:S01]  /*3b00*/  UIADD3 UR56, UPT, UPT, UR68, 0x6, URZ ;  /* 0x0000000644387890 */ /* 0x000fe2000fffe0ff */
[----:B------:R2:W3:Y:S01]  /*3b10*/  @P0 SYNCS.PHASECHK.TRANS64.TRYWAIT P2, [UR38], R0 ;  /* 0x00000000ff0005a7 */ /* 0x0004e20008041126 */
[----:B------:R-:W-:Y:S02]  /*3b20*/  UIADD3 UR54, UPT, UPT, UR66, 0x6, URZ ;  /* 0x0000000642367890 */ /* 0x000fe4000fffe0ff */
        /* <DEDUP_REMOVED lines=10> */
[----:B------:R-:W-:Y:S02]  /*3bd0*/  UIADD3 UR15, UPT, UPT, UR15, -0x1, URZ ;  /* 0xffffffff0f0f7890 */ /* 0x000fe4000fffe0ff */
[----:B------:R-:W-:Y:S01]  /*3be0*/  UISETP.NE.AND UP0, UPT, UR17, UR16, UPT ;  /* 0x000000101100728c */ /* 0x000fe2000bf05270 */
[----:B------:R-:W-:Y:S01]  /*3bf0*/  UMOV UR69, 0x40004040 ;  /* 0x4000404000457882 */ /* 0x000fe20000000000 */
[----:B------:R-:W-:Y:S01]  /*3c00*/  UMOV UR67, 0x40004040 ;  /* 0x4000404000437882 */ /* 0x000fe20000000000 */
[----:B------:R-:W-:Y:S01]  /*3c10*/  UMOV UR65, 0x40004040 ;  /* 0x4000404000417882 */ /* 0x000fe20000000000 */
[----:B------:R-:W-:Y:S01]  /*3c20*/  UTCQMMA.2CTA gdesc[UR66], gdesc[UR68], tmem[UR9], tmem[UR36], idesc[UR37], UP3 ;  /* 0x00ff2444420075ea */ /* 0x000fe20009a00309 */
[----:B------:R-:W-:Y:S01]  /*3c30*/  UPLOP3.LUT UP3, UPT, UPT, UPT, UPT, 0x80, 0x8 ;  /* 0x000000000008789c */ /* 0x000fe20003f6f070 */
[----:B------:R-:W-:Y:S01]  /*3c40*/  UMOV UR63, 0x40004040 ;  /* 0x40004040003f7882 */ /* 0x000fe20000000000 */
[----:B------:R-:W-:Y:S01]  /*3c50*/  UMOV UR61, 0x40004040 ;  /* 0x40004040003d7882 */ /* 0x000fe20000000000 */
[----:B------:R-:W-:Y:S01]  /*3c60*/  UTCQMMA.2CTA gdesc[UR62], gdesc[UR64], tmem[UR9], tmem[UR34], idesc[UR35], UPT ;  /* 0x00ff22403e0075ea */ /* 0x000fe2000ba00309 */
[----:B------:R-:W-:Y:S01]  /*3c70*/  UMOV UR59, 0x40004040 ;  /* 0x40004040003b7882 */ /* 0x000fe20000000000 */
[----:B------:R-:W-:Y:S01]  /*3c80*/  UMOV UR57, 0x40004040 ;  /* 0x4000404000397882 */ /* 0x000fe20000000000 */
[----:B------:R1:W-:Y:S01]  /*3c90*/  UTCQMMA.2CTA gdesc[UR58], gdesc[UR60], tmem[UR9], tmem[UR32], idesc[UR33], UPT ;  /* 0x00ff203c3a0075ea */ /* 0x0003e2000ba00309 */
        /* <DEDUP_REMOVED lines=11> */
[----:B------:R-:W-:Y:S01]  /*3d50*/  UMOV UR39, 0x40004040 ;  /* 0x4000404000277882 */ /* 0x000fe20000000000 */
[----:B------:R2:W-:Y:S01]  /*3d60*/  UTCQMMA.2CTA gdesc[UR42], gdesc[UR44], tmem[UR9], tmem[UR24], idesc[UR25], UPT ;  /* 0x00ff182c2a0075ea */ /* 0x0005e2000ba00309 */
[----:B------:R2:W-:Y:S01]  /*3d70*/  UTCQMMA.2CTA gdesc[UR38], gdesc[UR40], tmem[UR9], tmem[UR22], idesc[UR23], UPT ;  /* 0x00ff1628260075ea */ /* 0x0005e2000ba00309 */
[----:B------:R2:W-:Y:S01]  /*3d80*/  UTCBAR.2CTA.MULTICAST [UR14], URZ, UR11 ;  /* 0x000000ff0e0073e9 */ /* 0x0005e2000820080b */
[----:B-1----:R-:W-:Y:S01]  /*3d90*/  UMOV UR58, UR18 ;  /* 0x00000012003a7c82 */ /* 0x002fe20008000000 */
[----:B------:R-:W-:Y:S05]  /*3da0*/  BRA.U UP0, `(.L_x_74) ;  /* 0xfffffffd00007547 */ /* 0x000fea000b83ffff */
.L_x_71:
[----:B------:R-:W-:Y:S01]  /*3db0*/  UIADD3 UR8, UPT, UPT, UR8, 0x90, URZ ;  /* 0x0000009008087890 */ /* 0x000fe2000fffe0ff */
[----:B------:R-:W-:-:S08]  /*3dc0*/  UMOV UR17, UR16 ;  /* 0x0000001000117c82 */ /* 0x000fd00008000000 */
[----:B------:R4:W-:Y:S01]  /*3dd0*/  UTCBAR.2CTA.MULTICAST [UR8], URZ, UR10 ;  /* 0x000000ff080073e9 */ /* 0x0009e2000820080a */
[----:B------:R-:W-:Y:S02]  /*3de0*/  NOP ;  /* 0x0000000000007918 */ /* 0x000fe40000000000 */
.L_x_69:
[----:B------:R-:W-:Y:S01]  /*3df0*/  UIADD3 UR19, UPT, UPT, UR19, 0x1, URZ ;  /* 0x0000000113137890 */ /* 0x000fe2000fffe0ff */
[----:B------:R-:W-:-:S03]  /*3e00*/  ISETP.NE.AND P0, PT, R8, 0x2, PT ;  /* 0x000000020800780c */ /* 0x000fc60003f05270 */
[----:B------:R-:W-:Y:S01]  /*3e10*/  UISETP.NE.AND UP0, UPT, UR19, 0x4, UPT ;  /* 0x000000041300788c */ /* 0x000fe2000bf05270 */
[----:B-12---:R-:W-:Y:S02]  /*3e20*/  SEL R0, RZ, 0x1, P0 ;  /* 0x00000001ff007807 */ /* 0x006fe40000000000 */
[----:B------:R-:W-:Y:S01]  /*3e30*/  SEL R8, R8, RZ, P0 ;  /* 0x000000ff08087207 */ /* 0x000fe20000000000 */
[----:B----4-:R-:W-:Y:S01]  /*3e40*/  USEL UR8, URZ, 0x1, UP0 ;  /* 0x00000001ff087887 */ /* 0x010fe20008000000 */
[----:B------:R-:W-:Y:S01]  /*3e50*/  LOP3.LUT R3, R3, R0, RZ, 0x3c, !PT ;  /* 0x0000000003037212 */ /* 0x000fe200078e3cff */
[----:B------:R-:W-:-:S04]  /*3e60*/  USEL UR19, UR19, URZ, UP0 ;  /* 0x000000ff13137287 */ /* 0x000fc80008000000 */
[----:B------:R-:W-:Y:S01]  /*3e70*/  LOP3.LUT R9, R9, UR8, RZ, 0x3c, !PT ;  /* 0x0000000809097c12 */ /* 0x000fe2000f8e3cff */
[----:B------:R-:W-:Y:S07]  /*3e80*/  @P1 BRA `(.L_x_75) ;  /* 0xfffffff800381947 */ /* 0x000fee000383ffff */
[----:B------:R-:W1:Y:S01]  /*3e90*/  S2UR UR6, SR_CgaCtaId ;  /* 0x00000000000679c3 */ /* 0x000e620000008800 */
[----:B------:R-:W-:Y:S01]  /*3ea0*/  ELECT P0, URZ, PT ;  /* 0x0000000000ff782f */ /* 0x000fe20003800000 */
[----:B------:R-:W-:Y:S01]  /*3eb0*/  HFMA2 R0, -RZ, RZ, 0, 5.9604644775390625e-08 ;  /* 0x00000001ff007431 */ /* 0x000fe200000001ff */
[----:B------:R-:W-:-:S05]  /*3ec0*/  UMOV UR8, 0x40 ;  /* 0x0000004000087882 */ /* 0x000fca0000000000 */
[----:B------:R-:W-:Y:S01]  /*3ed0*/  UVIRTCOUNT.DEALLOC.SMPOOL 0x80 ;  /* 0x000000800000784c */ /* 0x000fe20000000000 */
[----:B------:R-:W-:Y:S02]  /*3ee0*/  UISETP.NE.AND UP0, UPT, UR5, URZ, UPT ;  /* 0x000000ff0500728c */ /* 0x000fe4000bf05270 */
[----:B-1----:R-:W-:-:S09]  /*3ef0*/  ULEA UR6, UR6, UR8, 0x18 ;  /* 0x0000000806067291 */ /* 0x002fd2000f8ec0ff */
[----:B------:R1:W-:Y:S01]  /*3f00*/  @P0 STS.U8 [UR6+0x1c], R0 ;  /* 0x00001c00ff000988 */ /* 0x0003e20008000006 */
[----:B------:R-:W-:Y:S05]  /*3f10*/  BRA.U UP0, `(.L_x_76) ;  /* 0x0000000100a07547 */ /* 0x000fea000b800000 */
[----:B------:R-:W-:Y:S01]  /*3f20*/  UIADD3 UR5, UPT, UPT, UR7, 0xb0, URZ ;  /* 0x000000b007057890 */ /* 0x000fe2000fffe0ff */
[----:B------:R-:W-:-:S03]  /*3f30*/  SHF.L.U32 R3, R9, 0x1f, RZ ;  /* 0x0000001f09037819 */ /* 0x000fc600000006ff */
[----:B------:R-:W-:-:S09]  /*3f40*/  ULEA UR8, UR19, UR5, 0x3 ;  /* 0x0000000513087291 */ /* 0x000fd2000f8e18ff */
[----:B------:R-:W2:Y:S02]  /*3f50*/  SYNCS.PHASECHK.TRANS64.TRYWAIT P0, [UR8], R3 ;  /* 0x00000003ff0075a7 */ /* 0x000ea40008001108 */
[----:B--2---:R-:W-:Y:S05]  /*3f60*/  @!P0 BRA `(.L_x_77) ;  /* 0x0000003800f88947 */ /* 0x004fea0003800000 */
.L_x_139:
        /* <DEDUP_REMOVED lines=9> */
.L_x_141:
        /* <DEDUP_REMOVED lines=9> */
.L_x_143:
[----:B------:R-:W-:-:S04]  /*4090*/  UIADD3 UR9, UPT, UPT, UR9, 0x1, URZ ;  /* 0x0000000109097890 */ /* 0x000fc8000fffe0ff */
[----:B------:R-:W-:-:S04]  /*40a0*/  UISETP.NE.AND UP1, UPT, UR9, 0x4, UPT ;  /* 0x000000040900788c */ /* 0x000fc8000bf25270 */
[----:B------:R-:W-:Y:S02]  /*40b0*/  USEL UR8, URZ, 0x1, UP1 ;  /* 0x00000001ff087887 */ /* 0x000fe40008800000 */
[----:B------:R-:W-:-:S04]  /*40c0*/  USEL UR9, UR9, URZ, UP1 ;  /* 0x000000ff09097287 */ /* 0x000fc80008800000 */
[----:B------:R-:W-:Y:S01]  /*40d0*/  ULEA UR9, UR9, UR5, 0x3 ;  /* 0x0000000509097291 */ /* 0x000fe2000f8e18ff */
[----:B-1----:R-:W-:-:S04]  /*40e0*/  LOP3.LUT R3, R2, UR8, RZ, 0x3c, !PT ;  /* 0x0000000802037c12 */ /* 0x002fc8000f8e3cff */
[----:B------:R-:W-:Y:S01]  /*40f0*/  SHF.L.U32 R3, R3, 0x1f, RZ ;  /* 0x0000001f03037819 */ /* 0x000fe200000006ff */
[----:B------:R-:W-:-:S04]  /*4100*/  IMAD.U32 R0, RZ, RZ, UR9 ;  /* 0x00000009ff007e24 */ /* 0x000fc8000f8e00ff */
[----:B------:R1:W2:Y:S03]  /*4110*/  SYNCS.PHASECHK.TRANS64.TRYWAIT P0, [R0+URZ], R3 ;  /* 0x00000003000075a7 */ /* 0x0002a600080011ff */
[----:B--2---:R-:W-:Y:S05]  /*4120*/  @!P0 NANOSLEEP.SYNCS 0x989680 ;  /* 0x009896800000895d */ /* 0x004fea0003900000 */
[----:B------:R-:W2:Y:S02]  /*4130*/  @!P0 SYNCS.PHASECHK.TRANS64 P0, [R0+URZ], R3 ;  /* 0x00000003000085a7 */ /* 0x000ea400080010ff */
[----:B--2---:R-:W-:Y:S05]  /*4140*/  @P0 BRA `(.L_x_80) ;  /* 0x0000000000200947 */ /* 0x004fea0003800000 */
.L_x_81:
[----:B--2---:R2:W4:Y:S02]  /*4150*/  SYNCS.PHASECHK.TRANS64.TRYWAIT P0, [R0+URZ], R3 ;  /* 0x00000003000075a7 */ /* 0x00452400080011ff */
[----:B----4-:R-:W-:Y:S05]  /*4160*/  @!P0 NANOSLEEP.SYNCS 0x989680 ;  /* 0x009896800000895d */ /* 0x010fea0003900000 */
[----:B------:R-:W4:Y:S02]  /*4170*/  @!P0 SYNCS.PHASECHK.TRANS64 P0, [R0+URZ], R3 ;  /* 0x00000003000085a7 */ /* 0x000f2400080010ff */
[----:B----4-:R-:W-:Y:S05]  /*4180*/  @!P0 BRA `(.L_x_81) ;  /* 0xfffffffc00f08947 */ /* 0x010fea000383ffff */
[----:B------:R-:W-:Y:S05]  /*4190*/  BRA `(.L_x_80) ;  /* 0x00000000000c7947 */ /* 0x000fea0003800000 */
.L_x_76:
[----:B------:R-:W-:-:S04]  /*41a0*/  UIADD3 UR5, UPT, UPT, UR7, 0xf0, URZ ;  /* 0x000000f007057890 */ /* 0x000fc8000fffe0ff */
[----:B------:R-:W-:-:S09]  /*41b0*/  UPRMT UR5, UR4, 0x654, UR5 ;  /* 0x0000065404057896 */ /* 0x000fd20008000005 */
[----:B------:R-:W-:Y:S03]  /*41c0*/  SYNCS.ARRIVE.TRANS64.RED.A1T0 RZ, [UR5], RZ ;  /* 0x000000ffffff79a7 */ /* 0x000fe60008100405 */
.L_x_80:
[----:B-12---:R-:W-:Y:S01]  /*41d0*/  SHF.L.U32 R3, RZ, 0x1f, RZ ;  /* 0x0000001fff037819 */ /* 0x006fe200000006ff */
[----:B------:R-:W-:Y:S01]  /*41e0*/  UIADD3 UR5, UPT, UPT, UR7, 0xf0, URZ ;  /* 0x000000f007057890 */ /* 0x000fe2000fffe0ff */
[----:B------:R-:W-:Y:S02]  /*41f0*/  PLOP3.LUT P0, PT, PT, PT, UP0, 0x80, 0x8 ;  /* 0x000000000008781c */ /* 0x000fe40003f0f008 */
[----:B------:R-:W1:Y:S02]  /*4200*/  SYNCS.PHASECHK.TRANS64.TRYWAIT P1, [UR7+0xf0], R3 ;  /* 0x0000f003ff0075a7 */ /* 0x000e640008021107 */
[----:B-1----:R-:W-:Y:S09]  /*4210*/  @!P1 BRA `(.L_x_82) ;  /* 0x0000003800949947 */ /* 0x002ff20003800000 */
.L_x_145:
[----:B------:R-:W-:Y:S01]  /*4220*/  @!UP0 UPRMT UR5, UR4, 0x654, UR5 ;  /* 0x0000065404058896 */ /* 0x000fe20008000005 */
[----:B------:R-:W-:Y:S02]  /*4230*/  UMOV UR8, 0xffff ;  /* 0x0000ffff00087882 */ /* 0x000fe40000000000 */
[----:B------:R-:W-:-:S06]  /*4240*/  UMOV UR4, 0x1 ;  /* 0x0000000100047882 */ /* 0x000fcc0000000000 */
[----:B------:R-:W-:Y:S01]  /*4250*/  @!P0 SYNCS.ARRIVE.TRANS64.RED.A1T0 RZ, [UR5], RZ ;  /* 0x000000ffffff89a7 */ /* 0x000fe20008100405 */
[----:B------:R-:W-:Y:S01]  /*4260*/  NOP ;  /* 0x0000000000007918 */ /* 0x000fe20000000000 */
[----:B-1----:R-:W1:Y:S01]  /*4270*/  LDS R0, [UR6+0x14] ;  /* 0x00001406ff007984 */ /* 0x002e620008000800 */
[----:B------:R-:W-:-:S04]  /*4280*/  ULOP3.LUT UR5, UR21, 0xffff, URZ, 0xc0, !UPT ;  /* 0x0000ffff15057892 */ /* 0x000fc8000f8ec0ff */
[----:B------:R-:W-:-:S04]  /*4290*/  USHF.R.U32.HI UR5, URZ, 0x5, UR5 ;  /* 0x00000005ff057899 */ /* 0x000fc80008011605 */
[----:B------:R-:W-:Y:S02]  /*42a0*/  USHF.L.U32 UR8, UR8, UR5, URZ ;  /* 0x0000000508087299 */ /* 0x000fe400080006ff */
[----:B------:R-:W-:-:S04]  /*42b0*/  USHF.L.U32 UR4, UR4, UR5, URZ ;  /* 0x0000000504047299 */ /* 0x000fc800080006ff */
[----:B-1----:R-:W-:-:S04]  /*42c0*/  LOP3.LUT R0, R0, UR8, RZ, 0xc0, !PT ;  /* 0x0000000800007c12 */ /* 0x002fc8000f8ec0ff */
[----:B------:R-:W-:-:S13]  /*42d0*/  ISETP.NE.AND P0, PT, R0, UR8, PT ;  /* 0x0000000800007c0c */ /* 0x000fda000bf05270 */
[----:B------:R-:W-:Y:S05]  /*42e0*/  @P0 BRA `(.L_x_83) ;  /* 0x0000000000580947 */ /* 0x000fea0003800000 */
[----:B------:R-:W1:Y:S02]  /*42f0*/  LDS R0, [UR6+0x18] ;  /* 0x00001806ff007984 */ /* 0x000e640008000800 */
[----:B-1----:R-:W-:-:S04]  /*4300*/  LOP3.LUT R0, R0, UR4, RZ, 0xc0, !PT ;  /* 0x0000000400007c12 */ /* 0x002fc8000f8ec0ff */
[----:B------:R-:W-:-:S13]  /*4310*/  ISETP.NE.AND P0, PT, R0, UR4, PT ;  /* 0x0000000400007c0c */ /* 0x000fda000bf05270 */
[----:B------:R-:W-:Y:S05]  /*4320*/  @P0 BRA `(.L_x_84) ;  /* 0x00000000003c0947 */ /* 0x000fea0003800000 */
[----:B------:R-:W1:Y:S01]  /*4330*/  S2R R2, SR_LANEID ;  /* 0x0000000000027919 */ /* 0x000e620000000000 */
[----:B------:R-:W-:Y:S01]  /*4340*/  ULOP3.LUT UR8, URZ, UR8, URZ, 0x33, !UPT ;  /* 0x00000008ff087292 */ /* 0x000fe2000f8e33ff */
[----:B------:R-:W-:Y:S01]  /*4350*/  LOP3.LUT R4, RZ, UR4, RZ, 0x33, !PT ;  /* 0x00000004ff047c12 */ /* 0x000fe2000f8e33ff */
[----:B------:R-:W-:Y:S02]  /*4360*/  VOTEU.ANY UR7, UPT, PT ;  /* 0x0000000000077886 */ /* 0x000fe400038e0100 */
[----:B------:R-:W-:Y:S01]  /*4370*/  UFLO.U32 UR7, UR7 ;  /* 0x00000007000772bd */ /* 0x000fe200080e0000 */
[----:B------:R-:W2:Y:S01]  /*4380*/  REDUX UR4, R4 ;  /* 0x00000000040473c4 */ /* 0x000ea20000000000 */
[----:B------:R-:W-:-:S06]  /*4390*/  IMAD.U32 R0, RZ, RZ, UR8 ;  /* 0x00000008ff007e24 */ /* 0x000fcc000f8e00ff */
[----:B------:R4:W-:Y:S01]  /*43a0*/  UTCATOMSWS.AND URZ, UR8 ;  /* 0x0000000800ff79e3 */ /* 0x0009e20008000000 */
[----:B------:R-:W3:Y:S01]  /*43b0*/  REDUX UR5, R0 ;  /* 0x00000000000573c4 */ /* 0x000ee20000000000 */
[----:B-1----:R-:W-:Y:S01]  /*43c0*/  ISETP.EQ.U32.AND P0, PT, R2, UR7, PT ;  /* 0x0000000702007c0c */ /* 0x002fe2000bf02070 */
[----:B--2---:R-:W-:Y:S01]  /*43d0*/  IMAD.U32 R2, RZ, RZ, UR4 ;  /* 0x00000004ff027e24 */ /* 0x004fe2000f8e00ff */
[----:B---3--:R-:W-:-:S11]  /*43e0*/  MOV R3, UR5 ;  /* 0x0000000500037c02 */ /* 0x008fd60008000f00 */
[----:B------:R4:W-:Y:S04]  /*43f0*/  @P0 ATOMS.AND RZ, [UR6+0x14], R3 ;  /* 0x00001403ffff098c */ /* 0x0009e8000a800006 */
[----:B------:R4:W-:Y:S01]  /*4400*/  @P0 ATOMS.AND RZ, [UR6+0x18], R2 ;  /* 0x00001802ffff098c */ /* 0x0009e2000a800006 */
[----:B------:R-:W-:Y:S05]  /*4410*/  BRA `(.L_x_85) ;  /* 0x0000000000147947 */ /* 0x000fea0003800000 */
.L_x_84:
[----:B------:R-:W-:Y:S02]  /*4420*/  MOV R2, 0x4440 ;  /* 0x0000444000027802 */ /* 0x000fe40000000f00 */
[----:B---3-5:R-:W-:Y:S05]  /*4430*/  CALL.REL.NOINC `($__internal_0_$__cuda_sm10x_tcgen05_guardrail_trap_col_being_dealloced_not_returned_by_alloc) ;  /* 0x0000003800a87944 */ /* 0x028fea0003c00000 */
[----:B------:R-:W-:Y:S05]  /*4440*/  BRA `(.L_x_85) ;  /* 0x0000000000087947 */ /* 0x000fea0003800000 */
.L_x_83:
[----:B------:R-:W-:Y:S02]  /*4450*/  MOV R2, 0x4470 ;  /* 0x0000447000027802 */ /* 0x000fe40000000f00 */
[----:B---3-5:R-:W-:Y:S05]  /*4460*/  CALL.REL.NOINC `($__internal_2_$__cuda_sm10x_tcgen05_guardrail_trap_unallocated_columns_being_dealloced) ;  /* 0x0000003800b47944 */ /* 0x028fea0003c00000 */
.L_x_85:
[----:B------:R-:W-:Y:S01]  /*4470*/  NOP ;  /* 0x0000000000007918 */ /* 0x000fe20000000000 */
[----:B----4-:R-:W-:Y:S05]  /*4480*/  EXIT ;  /* 0x000000000000794d */ /* 0x010fea0003800000 */
.L_x_56:
[----:B------:R-:W-:-:S09]  /*4490*/  UISETP.NE.OR UP5, UPT, UR10, 0x3, !UP5 ;  /* 0x000000030a00788c */ /* 0x000fd2000efa5670 */
[----:B------:R-:W-:Y:S05]  /*44a0*/  BRA.U UP5, `(.L_x_86) ;  /* 0x0000000905c87547 */ /* 0x000fea000b800000 */
[----:B------:R-:W1:Y:S01]  /*44b0*/  LDC R0, c[0x0][0xb30] ;  /* 0x0002cc00ff007b82 */ /* 0x000e620000000800 */
[----:B------:R-:W2:Y:S01]  /*44c0*/  LDCU.64 UR8, c[0x0][0x888] ;  /* 0x00011100ff0877ac */ /* 0x000ea20008000a00 */
[----:B------:R-:W-:Y:S01]  /*44d0*/  IMAD.MOV.U32 R30, RZ, RZ, 0x1 ;  /* 0x00000001ff1e7424 */ /* 0x000fe200078e00ff */
[----:B------:R-:W-:Y:S01]  /*44e0*/  CS2R R28, SRZ ;  /* 0x00000000001c7805 */ /* 0x000fe2000001ff00 */
[----:B------:R-:W-:Y:S01]  /*44f0*/  IMAD.MOV.U32 R25, RZ, RZ, 0x2000 ;  /* 0x00002000ff197424 */ /* 0x000fe200078e00ff */
[----:B------:R-:W3:Y:S03]  /*4500*/  LDCU.64 UR4, c[0x0][0x890] ;  /* 0x00011200ff0477ac */ /* 0x000ee60008000a00 */
[----:B------:R-:W4:Y:S01]  /*4510*/  LDC R19, c[0x0][0x370] ;  /* 0x0000dc00ff137b82 */ /* 0x000f220000000800 */
[----:B------:R-:W-:Y:S01]  /*4520*/  UMOV UR6, 0x400 ;  /* 0x0000040000067882 */ /* 0x000fe20000000000 */
[----:B------:R-:W-:-:S02]  /*4530*/  UPLOP3.LUT UP1, UPT, UPT, UPT, UPT, 0x40, 0x4 ;  /* 0x000000000004789c */ /* 0x000fc40003f2e870 */
[----:B------:R-:W-:-:S04]  /*4540*/  ULEA UR6, UR37, UR6, 0x18 ;  /* 0x0000000625067291 */ /* 0x000fc8000f8ec0ff */
[----:B------:R-:W4:Y:S01]  /*4550*/  LDC R2, c[0x0][0xb0c] ;  /* 0x0002c300ff027b82 */ /* 0x000f220000000800 */
[----:B--2---:R-:W-:Y:S02]  /*4560*/  UISETP.NE.U32.AND UP2, UPT, UR8, URZ, UPT ;  /* 0x000000ff0800728c */ /* 0x004fe4000bf45070 */
[----:B------:R-:W-:Y:S02]  /*4570*/  UIADD3 UR8, UPT, UPT, UR6, 0x50, URZ ;  /* 0x0000005006087890 */ /* 0x000fe4000fffe0ff */
[----:B---3--:R-:W-:-:S03]  /*4580*/  UISETP.NE.U32.AND UP3, UPT, UR4, URZ, UPT ;  /* 0x000000ff0400728c */ /* 0x008fc6000bf65070 */
[----:B------:R-:W2:Y:S01]  /*4590*/  LDC R18, c[0x0][0xb20] ;  /* 0x0002c800ff127b82 */ /* 0x000ea20000000800 */
[----:B-1----:R-:W-:Y:S01]  /*45a0*/  ISETP.NE.AND P1, PT, R0, 0x1, PT ;  /* 0x000000010000780c */ /* 0x002fe20003f25270 */
[----:B------:R-:W-:Y:S02]  /*45b0*/  UISETP.NE.AND.EX UP2, UPT, UR9, URZ, UPT, UP2 ;  /* 0x000000ff0900728c */ /* 0x000fe4000bf45320 */
[----:B------:R-:W-:Y:S02]  /*45c0*/  UPRMT UR37, UR37, 0x654, UR8 ;  /* 0x0000065425257896 */ /* 0x000fe40008000008 */
[----:B------:R-:W-:Y:S02]  /*45d0*/  UISETP.NE.AND.EX UP3, UPT, UR5, URZ, UPT, UP3 ;  /* 0x000000ff0500728c */ /* 0x000fe4000bf65330 */
[----:B------:R-:W1:Y:S08]  /*45e0*/  LDC.64 R32, c[0x0][0x348] ;  /* 0x0000d200ff207b82 */ /* 0x000e700000000a00 */
[----:B------:R-:W3:Y:S08]  /*45f0*/  LDC.64 R16, c[0x0][0xb10] ;  /* 0x0002c400ff107b82 */ /* 0x000ef00000000a00 */
[----:B------:R-:W1:Y:S08]  /*4600*/  LDC.64 R6, c[0x0][0xb18] ;  /* 0x0002c600ff067b82 */ /* 0x000e700000000a00 */
[----:B------:R-:W1:Y:S08]  /*4610*/  LDC.64 R4, c[0x0][0xb28] ;  /* 0x0002ca00ff047b82 */ /* 0x000e700000000a00 */
[----:B--2-4-:R-:W1:Y:S02]  /*4620*/  LDC R24, c[0x0][0x374] ;  /* 0x0000dd00ff187b82 */ /* 0x014e640000000800 */
.L_x_94:
[C---:B------:R-:W-:Y:S02]  /*4630*/  LEA R0, R29.reuse, UR6, 0x3 ;  /* 0x000000061d007c11 */ /* 0x040fe4000f8e18ff */
[----:B------:R-:W-:Y:S02]  /*4640*/  SHF.L.U32 R3, R28, 0x1f, RZ ;  /* 0x0000001f1c037819 */ /* 0x000fe400000006ff */
[----:B------:R-:W-:Y:S02]  /*4650*/  LEA R20, R29, UR6, 0x4 ;  /* 0x000000061d147c11 */ /* 0x000fe4000f8e20ff */
[----:B--2---:R-:W2:Y:S02]  /*4660*/  SYNCS.PHASECHK.TRANS64.TRYWAIT P0, [R0+URZ+0x70], R3 ;  /* 0x00007003000075a7 */ /* 0x004ea400080011ff */
[----:B--2---:R-:W-:Y:S05]  /*4670*/  @!P0 BRA `(.L_x_87) ;  /* 0x0000003400948947 */ /* 0x004fea0003800000 */
.L_x_146:
[----:B------:R-:W-:Y:S01]  /*4680*/  ISETP.GE.AND P0, PT, R72, 0x1, PT ;  /* 0x000000014800780c */ /* 0x000fe20003f06270 */
[----:B------:R-:W4:Y:S01]  /*4690*/  LDS.128 R20, [R20+0x100] ;  /* 0x0001000014147984 */ /* 0x000f220000000c00 */
[----:B------:R-:W-:Y:S01]  /*46a0*/  ISETP.NE.U32.AND P4, PT, RZ, UR4, PT ;  /* 0x00000004ff007c0c */ /* 0x000fe2000bf85070 */
[----:B--2---:R-:W-:Y:S01]  /*46b0*/  VIADD R0, R0, 0x80 ;  /* 0x0000008000007836 */ /* 0x004fe20000000000 */
[----:B------:R-:W-:Y:S02]  /*46c0*/  SHF.L.U32 R26, R30, 0x1f, RZ ;  /* 0x0000001f1e1a7819 */ /* 0x000fe400000006ff */
[----:B------:R-:W-:Y:S02]  /*46d0*/  ISETP.NE.AND.EX P4, PT, RZ, UR5, PT, P4 ;  /* 0x00000005ff007c0c */ /* 0x000fe4000bf85340 */
[----:B------:R-:W-:Y:S01]  /*46e0*/  PRMT R0, RZ, 0x654, R0 ;  /* 0x00000654ff007816 */ /* 0x000fe20000000000 */
[----:B------:R-:W-:Y:S01]  /*46f0*/  @!PT LDS RZ, [RZ] ;  /* 0x00000000fffff984 */ /* 0x000fe20000000800 */
[----:B------:R-:W-:Y:S01]  /*4700*/  @!PT LDS RZ, [RZ] ;  /* 0x00000000fffff984 */ /* 0x000fe20000000800 */
[----:B------:R-:W-:Y:S01]  /*4710*/  @!PT LDS RZ, [RZ] ;  /* 0x00000000fffff984 */ /* 0x000fe20000000800 */
[----:B------:R-:W-:Y:S01]  /*4720*/  @!PT LDS RZ, [RZ] ;  /* 0x00000000fffff984 */ /* 0x000fe20000000800 */
[----:B------:R2:W-:Y:S06]  /*4730*/  MEMBAR.ALL.CTA ;  /* 0x0000000000007992 */ /* 0x0005ec0000008000 */
[----:B--2---:R-:W2:Y:S02]  /*4740*/  FENCE.VIEW.ASYNC.S ;  /* 0x00000000000073c6 */ /* 0x004ea40000000000 */
[----:B--2---:R2:W-:Y:S01]  /*4750*/  SYNCS.ARRIVE.TRANS64.RED.A1T0 RZ, [R0+URZ], RZ ;  /* 0x000000ff00ff79a7 */ /* 0x0045e200081004ff */
[----:B----4-:R-:W-:Y:S11]  /*4760*/  LOP3.LUT P3, RZ, R22, 0x1, RZ, 0xc0, !PT ;  /* 0x0000000116ff7812 */ /* 0x010ff6000786c0ff */
[----:B------:R-:W-:Y:S02]  /*4770*/  @!UPT UIADD3 URZ, UPT, UPT, URZ, URZ, URZ ;  /* 0x000000fffffff290 */ /* 0x000fe4000fffe0ff */
[----:B------:R-:W-:Y:S02]  /*4780*/  @P3 MOV R13, R20 ;  /* 0x00000014000d3202 */ /* 0x000fe40000000f00 */
[----:B------:R-:W-:Y:S01]  /*4790*/  @P3 LOP3.LUT R8, R21, 0xffff, RZ, 0xc0, !PT ;  /* 0x0000ffff15083812 */ /* 0x000fe200078ec0ff */
[----:B--2---:R-:W-:Y:S06]  /*47a0*/  @!P0 BRA `(.L_x_88) ;  /* 0x0000000000a48947 */ /* 0x004fec0003800000 */
[----:B-1----:R-:W-:Y:S01]  /*47b0*/  IMAD.HI.U32 R31, R24, R7, RZ ;  /* 0x00000007181f7227 */ /* 0x002fe200078e00ff */
[----:B------:R-:W-:Y:S02]  /*47c0*/  ISETP.NE.AND P0, PT, R6, 0x1, PT ;  /* 0x000000010600780c */ /* 0x000fe40003f05270 */
[----:B------:R-:W-:Y:S01]  /*47d0*/  ISETP.NE.AND P2, PT, R72, 0x1, PT ;  /* 0x000000014800780c */ /* 0x000fe20003f45270 */
[----:B---3--:R-:W-:Y:S01]  /*47e0*/  IMAD.HI.U32 R34, R19, R16, RZ ;  /* 0x0000001013227227 */ /* 0x008fe200078e00ff */
[----:B------:R-:W-:Y:S02]  /*47f0*/  SHF.R.U32.HI R31, RZ, R18, R31 ;  /* 0x00000012ff1f7219 */ /* 0x000fe4000001161f */
[----:B------:R-:W-:Y:S01]  /*4800*/  ISETP.NE.AND P5, PT, R2, 0x1, PT ;  /* 0x000000010200780c */ /* 0x000fe20003fa5270 */
[----:B------:R-:W-:Y:S01]  /*4810*/  IMAD.HI.U32 R36, R13, R16, RZ ;  /* 0x000000100d247227 */ /* 0x000fe200078e00ff */
[----:B------:R-:W-:Y:S02]  /*4820*/  SHF.R.U32.HI R34, RZ, R17, R34 ;  /* 0x00000011ff227219 */ /* 0x000fe40000011622 */
[----:B------:R-:W-:Y:S01]  /*4830*/  SEL R3, R24, R31, !P0 ;  /* 0x0000001f18037207 */ /* 0x000fe20004000000 */
[C---:B------:R-:W-:Y:S01]  /*4840*/  IMAD.HI.U32 R31, R8.reuse, R7, RZ ;  /* 0x00000007081f7227 */ /* 0x040fe200078e00ff */
[----:B------:R-:W-:Y:S02]  /*4850*/  SEL R11, R19, R34, !P5 ;  /* 0x00000022130b7207 */ /* 0x000fe40006800000 */
[----:B------:R-:W-:Y:S01]  /*4860*/  SHF.R.U32.HI R36, RZ, R17, R36 ;  /* 0x00000011ff247219 */ /* 0x000fe20000011624 */
[----:B------:R-:W-:Y:S01]  /*4870*/  IMAD.HI.U32 R38, R3, R4, RZ ;  /* 0x0000000403267227 */ /* 0x000fe200078e00ff */
[----:B------:R-:W-:Y:S03]  /*4880*/  SHF.R.U32.HI R31, RZ, R18, R31 ;  /* 0x00000012ff1f7219 */ /* 0x000fe6000001161f */
[----:B------:R-:W-:Y:S01]  /*4890*/  IMAD.HI.U32 R34, R11, R4, RZ ;  /* 0x000000040b227227 */ /* 0x000fe200078e00ff */
[----:B------:R-:W-:Y:S02]  /*48a0*/  @P2 SHF.R.U32.HI R3, RZ, R5, R38 ;  /* 0x00000005ff032219 */ /* 0x000fe40000011626 */
[----:B------:R-:W-:Y:S02]  /*48b0*/  SEL R9, R8, R31, !P0 ;  /* 0x0000001f08097207 */ /* 0x000fe40004000000 */
[----:B------:R-:W-:Y:S01]  /*48c0*/  @P2 SHF.R.U32.HI R11, RZ, R5, R34 ;  /* 0x00000005ff0b2219 */ /* 0x000fe20000011622 */
[C---:B------:R-:W-:Y:S01]  /*48d0*/  IMAD R10, R72.reuse, R3, RZ ;  /* 0x00000003480a7224 */ /* 0x040fe200078e02ff */
[----:B------:R-:W-:Y:S01]  /*48e0*/  SEL R3, R13, R36, !P5 ;  /* 0x000000240d037207 */ /* 0x000fe20006800000 */
[C---:B------:R-:W-:Y:S03]  /*48f0*/  IMAD.HI.U32 R14, R9.reuse, R4, RZ ;  /* 0x00000004090e7227 */ /* 0x040fe600078e00ff */
[----:B------:R-:W-:Y:S01]  /*4900*/  ISETP.GE.AND P0, PT, R9, R10, PT ;  /* 0x0000000a0900720c */ /* 0x000fe20003f06270 */
[C---:B------:R-:W-:Y:S01]  /*4910*/  IMAD R12, R72.reuse, R11, RZ ;  /* 0x0000000b480c7224 */ /* 0x040fe200078e02ff */
[-C--:B------:R-:W-:Y:S04]  /*4920*/  SHF.R.U32.HI R14, RZ, R5.reuse, R14 ;  /* 0x00000005ff0e7219 */ /* 0x080fe8000001160e */
[----:B------:R-:W-:Y:S02]  /*4930*/  ISETP.GE.OR P0, PT, R3, R12, P0 ;  /* 0x0000000c0300720c */ /* 0x000fe40000706670 */
[----:B------:R-:W-:Y:S05]  /*4940*/  SEL R15, R9, R14, !P2 ;  /* 0x0000000e090f7207 */ /* 0x000fea0005000000 */
[----:B------:R-:W-:Y:S04]  /*4950*/  IMAD.MOV R14, RZ, RZ, -R15 ;  /* 0x000000ffff0e7224 */ /* 0x000fe800078e0a0f */
[----:B------:R-:W-:Y:S02]  /*4960*/  IMAD R14, R72, R14, R9 ;  /* 0x0000000e480e7224 */ /* 0x000fe400078e0209 */
[C---:B------:R-:W-:Y:S05]  /*4970*/  @!P0 IMAD.HI.U32 R10, R3.reuse, R4, RZ ;  /* 0x00000004030a8227 */ /* 0x040fea00078e00ff */
[----:B------:R-:W-:Y:S04]  /*4980*/  @!P0 SHF.R.U32.HI R10, RZ, R5, R10 ;  /* 0x00000005ff0a8219 */ /* 0x000fe8000001160a */
[----:B------:R-:W-:Y:S01]  /*4990*/  @!P0 SEL R0, R3, R10, !P2 ;  /* 0x0000000a03008207 */ /* 0x000fe20005000000 */
[----:B------:R-:W-:Y:S03]  /*49a0*/  IMAD.MOV R10, RZ, RZ, -R3 ;  /* 0x000000ffff0a7224 */ /* 0x000fe600078e0a03 */
[----:B------:R-:W-:Y:S01]  /*49b0*/  @!P0 IADD3 R15, PT, PT, R15, -R0, RZ ;  /* 0x800000000f0f8210 */ /* 0x000fe20007ffe0ff */
[----:B------:R-:W-:Y:S01]  /*49c0*/  @!P0 IMAD R0, R11, R14, R0 ;  /* 0x0000000e0b008224 */ /* 0x000fe200078e0200 */
[----:B------:R-:W-:Y:S01]  /*49d0*/  IADD3 R11, PT, PT, -R9, RZ, RZ ;  /* 0x000000ff090b7210 */ /* 0x000fe20007ffe1ff */
[----:B------:R-:W-:Y:S02]  /*49e0*/  IMAD R13, R2, R10, R13 ;  /* 0x0000000a020d7224 */ /* 0x000fe400078e020d */
[----:B------:R-:W-:Y:S02]  /*49f0*/  @!P0 IMAD R9, R15, R72, R3 ;  /* 0x000000480f098224 */ /* 0x000fe400078e0203 */
[----:B------:R-:W-:Y:S02]  /*4a00*/  @!P0 IMAD.MOV.U32 R3, RZ, RZ, R0 ;  /* 0x000000ffff038224 */ /* 0x000fe400078e0000 */
[----:B------:R-:W-:Y:S02]  /*4a10*/  IMAD R8, R6, R11, R8 ;  /* 0x0000000b06087224 */ /* 0x000fe400078e0208 */
[----:B------:R-:W-:Y:S02]  /*4a20*/  IMAD R13, R3, R2, R13 ;  /* 0x00000002030d7224 */ /* 0x000fe400078e020d */
[----:B------:R-:W-:Y:S02]  /*4a30*/  IMAD R8, R9, R6, R8 ;  /* 0x0000000609087224 */ /* 0x000fe400078e0208 */
.L_x_88:
[----:B------:R-:W-:Y:S05]  /*4a40*/  BRA.U UP1, `(.L_x_89) ;  /* 0x0000000101107547 */ /* 0x000fea000b800000 */
[----:B------:R-:W-:Y:S04]  /*4a50*/  MOV R0, UR7 ;  /* 0x0000000700007c02 */ /* 0x000fe80008000f00 */
[----:B------:R-:W-:Y:S04]  /*4a60*/  SHF.L.U32 R3, R0, 0x1f, RZ ;  /* 0x0000001f00037819 */ /* 0x000fe800000006ff */
[----:B------:R-:W2:Y:S02]  /*4a70*/  SYNCS.PHASECHK.TRANS64.TRYWAIT P0, [UR6+0x68], R3 ;  /* 0x00006803ff0075a7 */ /* 0x000ea40008001106 */
[----:B--2---:R-:W-:Y:S05]  /*4a80*/  @!P0 BRA `(.L_x_90) ;  /* 0x0000003000a48947 */ /* 0x004fea0003800000 */
.L_x_89:
[----:B------:R-:W-:Y:S05]  /*4a90*/  BRA.U !UP3, `(.L_x_91) ;  /* 0x000000010b347547 */ /* 0x000fea000b800000 */
[----:B------:R-:W-:Y:S01]  /*4aa0*/  UPLOP3.LUT UP0, UPT, UPT, UPT, UP2, 0x80, 0x8 ;  /* 0x000000000008789c */ /* 0x000fe20003f0f020 */
[----:B--2---:R-:W-:Y:S02]  /*4ab0*/  HFMA2 R0, -RZ, RZ, 0, 5.9604644775390625e-08 ;  /* 0x00000001ff007431 */ /* 0x004fe400000001ff */
[----:B------:R-:W-:Y:S03]  /*4ac0*/  IMAD.MOV.U32 R165, RZ, RZ, 0x1 ;  /* 0x00000001ffa57424 */ /* 0x000fe600078e00ff */
[----:B------:R-:W-:Y:S05]  /*4ad0*/  PLOP3.LUT P0, PT, PT, PT, UP0, 0x80, 0x8 ;  /* 0x000000000008781c */ /* 0x000fea0003f0f008 */
[----:B------:R-:W2:Y:S01]  /*4ae0*/  @UP0 LDCU.64 UR10, c[0x0][0x888] ;  /* 0x00011100ff0a07ac */ /* 0x000ea20008000a00 */
[----:B------:R-:W-:Y:S07]  /*4af0*/  @UP0 UIMAD UR8, UR36, UR4, URZ ;  /* 0x00000004240802a4 */ /* 0x000fee000f8e02ff */
[----:B------:R-:W-:Y:S01]  /*4b00*/  @!P0 PRMT R165, R0, 0x7610, R165 ;  /* 0x0000761000a58816 */ /* 0x000fe200000000a5 */
[----:B--2---:R-:W-:Y:S03]  /*4b10*/  @UP0 UIMAD.WIDE UR10, UR8, 0x4, UR10 ;  /* 0x00000004080a08a5 */ /* 0x004fe6000f8e020a */
[----:B------:R-:W2:Y:S03]  /*4b20*/  @!UP0 LDCU UR8, c[0x0][0x880] ;  /* 0x00011000ff0887ac */ /* 0x000ea60008000800 */
[----:B------:R-:W-:Y:S01]  /*4b30*/  IMAD.U32 R10, RZ, RZ, UR10 ;  /* 0x0000000aff0a7e24 */ /* 0x000fe2000f8e00ff */
[----:B------:R-:W-:Y:S05]  /*4b40*/  MOV R11, UR11 ;  /* 0x0000000b000b7c02 */ /* 0x000fea0008000f00 */
[----:B-----5:R4:W5:Y:S02]  /*4b50*/  @P0 LDG.E R81, desc[UR40][R10.64] ;  /* 0x000000280a510981 */ /* 0x020964000c1e1900 */
[----:B--2-4-:R-:W-:Y:S07]  /*4b60*/  @!P0 IMAD.U32 R81, RZ, RZ, UR8 ;  /* 0x00000008ff518e24 */ /* 0x014fee000f8e00ff */
.L_x_91:
[----:B-----5:R-:W-:Y:S01]  /*4b70*/  @!P4 FSETP.EQ.AND P5, PT, R81, RZ, PT ;  /* 0x000000ff5100c20b */ /* 0x020fe20003fa2000 */
[----:B------:R-:W-:Y:S01]  /*4b80*/  @!UPT UIADD3 URZ, UPT, UPT, URZ, URZ, URZ ;  /* 0x000000fffffff290 */ /* 0x000fe2000fffe0ff */
[----:B------:R-:W-:Y:S11]  /*4b90*/  @!P4 BRA `(.L_x_92) ;  /* 0x000000000014c947 */ /* 0x000ff60003800000 */
[----:B------:R-:W-:Y:S02]  /*4ba0*/  LOP3.LUT P0, RZ, R165, 0xff, RZ, 0xc0, !PT ;  /* 0x000000ffa5ff7812 */ /* 0x000fe4000780c0ff */
[----:B------:R-:W-:Y:S04]  /*4bb0*/  PLOP3.LUT P5, PT, PT, PT, UP0, 0x80, 0x8 ;  /* 0x000000000008781c */ /* 0x000fe80003faf008 */
[----:B------:R-:W-:Y:S07]  /*4bc0*/  PLOP3.LUT P5, PT, P5, PT, PT, 0x8, 0x80 ;  /* 0x000000000080781c */ /* 0x000fee0002fae170 */
[----:B------:R-:W-:Y:S11]  /*4bd0*/  @P0 FSETP.EQ.AND P5, PT, R81, RZ, PT ;  /* 0x000000ff5100020b */ /* 0x000ff60003fa2000 */
[----:B------:R-:W-:Y:S02]  /*4be0*/  @!UPT UIADD3 URZ, UPT, UPT, URZ, URZ, URZ ;  /* 0x000000fffffff290 */ /* 0x000fe4000fffe0ff */
.L_x_92:
[----:B------:R-:W4:Y:S01]  /*4bf0*/  SYNCS.PHASECHK.TRANS64.TRYWAIT P4, [UR6+0x58], R26 ;  /* 0x0000581aff0075a7 */ /* 0x000f220008081106 */
[----:B------:R-:W-:Y:S01]  /*4c00*/  @P3 SHF.R.U32.HI R27, RZ, 0x10, R21 ;  /* 0x00000010ff1b3819 */ /* 0x000fe20000011615 */
[----:B------:R-:W-:Y:S01]  /*4c10*/  VIADD R29, R29, 0x1 ;  /* 0x000000011d1d7836 */ /* 0x000fe20000000000 */
[----:B------:R-:W5:Y:S08]  /*4c20*/  LDC.64 R14, c[0x0][0xb10] ;  /* 0x0002c400ff0e7b82 */ /* 0x000f700000000a00 */
[----:B------:R-:W1:Y:S08]  /*4c30*/  LDC.64 R10, c[0x0][0xb18] ;  /* 0x0002c600ff0a7b82 */ /* 0x000e700000000a00 */
[----:B--2---:R-:W2:Y:S08]  /*4c40*/  @!P1 LDC R0, c[0x0][0xb20] ;  /* 0x0002c800ff009b82 */ /* 0x004eb00000000800 */
[----:B------:R-:W3:Y:S01]  /*4c50*/  @!P1 LDC R3, c[0x0][0xb0c] ;  /* 0x0002c300ff039b82 */ /* 0x000ee20000000800 */
[----:B-----5:R-:W-:Y:S05]  /*4c60*/  @!P1 IMAD.HI.U32 R14, R13, R14, RZ ;  /* 0x0000000e0d0e9227 */ /* 0x020fea00078e00ff */
[----:B------:R-:W-:Y:S01]  /*4c70*/  @!P1 SHF.R.U32.HI R14, RZ, R15, R14 ;  /* 0x0000000fff0e9219 */ /* 0x000fe2000001160e */
[----:B-1----:R-:W-:Y:S01]  /*4c80*/  @!P1 IMAD.HI.U32 R11, R8, R11, RZ ;  /* 0x0000000b080b9227 */ /* 0x002fe200078e00ff */
[----:B------:R-:W-:Y:S04]  /*4c90*/  @!P1 ISETP.NE.AND P0, PT, R10, 0x1, PT ;  /* 0x000000010a00980c */ /* 0x000fe80003f05270 */
[----:B--2---:R-:W-:Y:S02]  /*4ca0*/  @!P1 SHF.R.U32.HI R9, RZ, R0, R11 ;  /* 0x00000000ff099219 */ /* 0x004fe4000001160b */
[----:B---3--:R-:W-:Y:S02]  /*4cb0*/  @!P1 ISETP.NE.AND P2, PT, R3, 0x1, PT ;  /* 0x000000010300980c */ /* 0x008fe40003f45270 */
[----:B------:R-:W-:Y:S02]  /*4cc0*/  @!P1 SEL R9, R8, R9, !P0 ;  /* 0x0000000908099207 */ /* 0x000fe40004000000 */
[----:B------:R-:W-:Y:S02]  /*4cd0*/  ELECT P0, URZ, PT ;  /* 0x0000000000ff782f */ /* 0x000fe40003800000 */
[----:B------:R-:W-:Y:S05]  /*4ce0*/  @!P1 SEL R14, R13, R14, !P2 ;  /* 0x0000000e0d0e9207 */ /* 0x000fea0005000000 */
[----:B------:R-:W-:Y:S02]  /*4cf0*/  @!P1 IMAD.IADD R0, R9, 0x1, -R14 ;  /* 0x0000000109009824 */ /* 0x000fe400078e0a0e */
[----:B------:R-:W-:Y:S02]  /*4d00*/  @!P1 IMAD.IADD R9, R14, 0x1, -R9 ;  /* 0x000000010e099824 */ /* 0x000fe400078e0a09 */
[----:B------:R-:W-:Y:S02]  /*4d10*/  @!P1 IMAD R13, R0, R3, R13 ;  /* 0x00000003000d9224 */ /* 0x000fe400078e020d */
[----:B------:R-:W-:Y:S01]  /*4d20*/  @!P1 IMAD R8, R9, R10, R8 ;  /* 0x0000000a09089224 */ /* 0x000fe200078e0208 */
[----:B----4-:R-:W-:Y:S06]  /*4d30*/  @!P4 BRA `(.L_x_93) ;  /* 0x000000300010c947 */ /* 0x010fec0003800000 */
.L_x_149:
[----:B------:R-:W-:Y:S01]  /*4d40*/  PLOP3.LUT P5, PT, P5, P0, PT, 0xf2, 0x2f ;  /* 0x00000000002f781c */ /* 0x000fe20002fa1e72 */
[----:B------:R-:W-:Y:S01]  /*4d50*/  UMOV UR14, 0x0 ;  /* 0x00000000000e7882 */ /* 0x000fe20000000000 */
[----:B------:R-:W-:Y:S01]  /*4d60*/  LOP3.LUT R30, R30, 0x1, RZ, 0x3c, !PT ;  /* 0x000000011e1e7812 */ /* 0x000fe200078e3cff */
[----:B------:R-:W-:Y:S01]  /*4d70*/  UMOV UR15, 0x10000000 ;  /* 0x10000000000f7882 */ /* 0x000fe20000000000 */
[----:B------:R-:W-:Y:S01]  /*4d80*/  UMOV UR12, UR36 ;  /* 0x00000024000c7c82 */ /* 0x000fe20008000000 */
[----:B------:R-:W-:Y:S08]  /*4d90*/  @P3 R2UR UR36, R27 ;  /* 0x000000001b2432ca */ /* 0x000ff000000e0000 */
[----:B-1----:R-:W-:Y:S01]  /*4da0*/  @!P5 IADD3 R3, P0, PT, R32, 0x580, RZ ;  /* 0x000005802003d810 */ /* 0x002fe20007f1e0ff */
[----:B------:R-:W-:Y:S01]  /*4db0*/  @!P5 IMAD.SHL.U32 R164, R164, 0x40, RZ ;  /* 0x00000040a4a4d824 */ /* 0x000fe200078e00ff */
[----:B------:R-:W-:Y:S01]  /*4dc0*/  VOTEU.ALL UP1, P5 ;  /* 0x0000000000ff7886 */ /* 0x000fe20002820000 */
[----:B------:R-:W-:Y:S01]  /*4dd0*/  @!P5 IMAD.SHL.U32 R155, R155, 0x80, RZ ;  /* 0x000000809b9bd824 */ /* 0x000fe200078e00ff */
[----:B------:R-:W-:Y:S01]  /*4de0*/  @!P5 R2UR UR9, R3 ;  /* 0x000000000309d2ca */ /* 0x000fe200000e0000 */
[----:B------:R-:W-:Y:S01]  /*4df0*/  @!P5 IMAD.X R0, RZ, RZ, R33, P0 ;  /* 0x000000ffff00d224 */ /* 0x000fe200000e0621 */
[----:B------:R-:W-:Y:S01]  /*4e00*/  @!P5 R2UR UR10, R164 ;  /* 0x00000000a40ad2ca */ /* 0x000fe200000e0000 */
[----:B------:R-:W-:Y:S01]  /*4e10*/  IMAD.IADD R164, R8, 0x1, R143 ;  /* 0x0000000108a47824 */ /* 0x000fe200078e028f */
[----:B------:R-:W-:Y:S01]  /*4e20*/  @!P5 R2UR UR11, R155 ;  /* 0x000000009b0bd2ca */ /* 0x000fe200000e0000 */
[----:B------:R-:W-:Y:S01]  /*4e30*/  IMAD.IADD R155, R13, 0x1, R154 ;  /* 0x000000010d9b7824 */ /* 0x000fe200078e029a */
[----:B------:R-:W-:Y:S02]  /*4e40*/  @!P5 R2UR UR8, R0 ;  /* 0x000000000008d2ca */ /* 0x000fe400000e0000 */
[C---:B------:R-:W-:Y:S04]  /*4e50*/  ISETP.NE.AND P0, PT, R29.reuse, 0x2, PT ;  /* 0x000000021d00780c */ /* 0x040fe80003f05270 */
[----:B------:R-:W-:Y:S01]  /*4e60*/  SEL R3, RZ, 0x1, P0 ;  /* 0x00000001ff037807 */ /* 0x000fe20000000000 */
[----:B------:R-:W-:Y:S01]  /*4e70*/  IMAD.U32 R10, RZ, RZ, UR9 ;  /* 0x00000009ff0a7e24 */ /* 0x000fe2000f8e00ff */
[----:B------:R-:W-:Y:S01]  /*4e80*/  @!UP1 UIADD3 UR9, UPT, UPT, UR6, 0x50, URZ ;  /* 0x0000005006099890 */ /* 0x000fe2000fffe0ff */
[----:B------:R-:W-:Y:S02]  /*4e90*/  SEL R29, R29, RZ, P0 ;  /* 0x000000ff1d1d7207 */ /* 0x000fe40000000000 */
[----:B------:R-:W-:Y:S02]  /*4ea0*/  LOP3.LUT R28, R28, R3, RZ, 0x3c, !PT ;  /* 0x000000031c1c7212 */ /* 0x000fe400078e3cff */
[----:B------:R-:W-:Y:S01]  /*4eb0*/  IMAD.U32 R11, RZ, RZ, UR8 ;  /* 0x00000008ff0b7e24 */ /* 0x000fe2000f8e00ff */
[----:B------:R-:W-:Y:S01]  /*4ec0*/  @!P5 R2UR UR16, R10 ;  /* 0x000000000a10d2ca */ /* 0x000fe200000e0000 */
[----:B------:R-:W-:Y:S01]  /*4ed0*/  @!UP1 UIADD3 UR8, UPT, UPT, UR6, 0x200, URZ ;  /* 0x0000020006089890 */ /* 0x000fe2000fffe0ff */
[----:B------:R-:W-:Y:S02]  /*4ee0*/  VOTEU.ALL UP1, P5 ;  /* 0x0000000000ff7886 */ /* 0x000fe40002820000 */
[----:B------:R-:W-:Y:S11]  /*4ef0*/  @!P5 R2UR UR17, R11 ;  /* 0x000000000b11d2ca */ /* 0x000ff600000e0000 */
[----:B------:R-:W-:Y:S02]  /*4f00*/  @!UPT UIADD3 URZ, UPT, UPT, URZ, URZ, URZ ;  /* 0x000000fffffff290 */ /* 0x000fe4000fffe0ff */
[----:B------:R2:W-:Y:S01]  /*4f10*/  @!UP1 UTMALDG.3D [UR8], [UR16], desc[UR14] ;  /* 0x00000e08100095b4 */ /* 0x0005e20008011000 */
[----:B------:R2:W-:Y:S01]  /*4f20*/  @!P5 SYNCS.ARRIVE.TRANS64.RED.A0TR RZ, [UR6+0x50], R25 ;  /* 0x00005019ffffd9a7 */ /* 0x0005e20008300406 */
[----:B------:R-:W-:Y:S01]  /*4f30*/  UPLOP3.LUT UP1, UPT, UPT, UPT, UPT, 0x80, 0x8 ;  /* 0x000000000008789c */ /* 0x000fe20003f2f070 */
[----:B------:R-:W-:Y:S01]  /*4f40*/  SYNCS.ARRIVE.TRANS64.RED.A1T0 RZ, [UR37], RZ ;  /* 0x000000ffffff79a7 */ /* 0x000fe20008100425 */
[----:B------:R-:W-:Y:S09]  /*4f50*/  @P3 BRA `(.L_x_94) ;  /* 0xfffffff400b43947 */ /* 0x000ff2000383ffff */
[----:B------:R-:W-:Y:S07]  /*4f60*/  MOV R0, UR6 ;  /* 0x0000000600007c02 */ /* 0x000fee0008000f00 */
.L_x_95:
[----:B-1----:R-:W-:-:S04]  /*4f70*/  SHF.L.U32 R3, R30, 0x1f, RZ ;  /* 0x0000001f1e037819 */ /* 0x002fc800000006ff */
[----:B------:R1:W3:Y:S03]  /*4f80*/  SYNCS.PHASECHK.TRANS64.TRYWAIT P0, [R0+URZ+0x58], R3 ;  /* 0x00005803000075a7 */ /* 0x0002e600080011ff */
[----:B---3--:R-:W-:Y:S05]  /*4f90*/  @!P0 NANOSLEEP.SYNCS 0x989680 ;  /* 0x009896800000895d */ /* 0x008fea0003900000 */
[----:B------:R-:W3:Y:S02]  /*4fa0*/  @!P0 SYNCS.PHASECHK.TRANS64 P0, [R0+URZ+0x58], R3 ;  /* 0x00005803000085a7 */ /* 0x000ee400080010ff */
[----:B--23--:R-:W-:Y:S05]  /*4fb0*/  @P0 EXIT ;  /* 0x000000000000094d */ /* 0x00cfea0003800000 */
[----:B------:R-:W-:Y:S05]  /*4fc0*/  BRA `(.L_x_95) ;  /* 0xfffffffc00e87947 */ /* 0x000fea000383ffff */
.L_x_86:
[----:B------:R-:W-:-:S06]  /*4fd0*/  UISETP.GE.AND UP1, UPT, UR10, 0x4, UPT ;  /* 0x000000040a00788c */ /* 0x000fcc000bf26270 */
[----:B------:R-:W-:-:S13]  /*4fe0*/  PLOP3.LUT P0, PT, PT, PT, UP1, 0x80, 0x8 ;  /* 0x000000000008781c */ /* 0x000fda0003f0f018 */
[----:B------:R-:W-:Y:S05]  /*4ff0*/  @!P0 EXIT ;  /* 0x000000000000894d */ /* 0x000fea0003800000 */
[----:B------:R-:W-:Y:S01]  /*5000*/  BAR.SYNC.DEFER_BLOCKING 0x6, 0xa0 ;  /* 0x0182800000007b1d */ /* 0x000fe20000010000 */
[C---:B------:R-:W-:Y:S02]  /*5010*/  IMAD.SHL.U32 R3, R166.reuse, 0x40, RZ ;  /* 0x00000040a6037824 */ /* 0x040fe400078e00ff */
[----:B------:R-:W-:Y:S02]  /*5020*/  HFMA2 R76, -RZ, RZ, 0, 0 ;  /* 0x00000000ff4c7431 */ /* 0x000fe400000001ff */
[C---:B------:R-:W-:Y:S01]  /*5030*/  IMAD.SHL.U32 R168, R166.reuse, 0x8, RZ ;  /* 0x00000008a6a87824 */ /* 0x040fe200078e00ff */
[----:B------:R-:W-:Y:S01]  /*5040*/  CS2R R174, SRZ ;  /* 0x0000000000ae7805 */ /* 0x000fe2000001ff00 */
[----:B------:R-:W-:Y:S01]  /*5050*/  IMAD.U32 R79, R166, 0x10000, RZ ;  /* 0x00010000a64f7824 */ /* 0x000fe200078e00ff */
[----:B------:R-:W-:Y:S01]  /*5060*/  UMOV UR43, 0x400 ;  /* 0x00000400002b7882 */ /* 0x000fe20000000000 */
[----:B------:R-:W-:Y:S01]  /*5070*/  LOP3.LUT R5, R3, 0x180, RZ, 0xc0, !PT ;  /* 0x0000018003057812 */ /* 0x000fe200078ec0ff */
[----:B------:R-:W-:Y:S01]  /*5080*/  ULEA UR43, UR37, UR43, 0x18 ;  /* 0x0000002b252b7291 */ /* 0x000fe2000f8ec0ff */
[----:B------:R-:W1:Y:S01]  /*5090*/  LDC R167, c[0x0][0x370] ;  /* 0x0000dc00ffa77b82 */ /* 0x000e620000000800 */
[----:B------:R-:W-:Y:S01]  /*50a0*/  LOP3.LUT R79, R79, 0x600000, RZ, 0xc0, !PT ;  /* 0x006000004f4f7812 */ /* 0x000fe200078ec0ff */
[----:B------:R-:W-:Y:S01]  /*50b0*/  IMAD.MOV.U32 R182, RZ, RZ, RZ ;  /* 0x000000ffffb67224 */ /* 0x000fe200078e00ff */
[----:B------:R-:W-:Y:S01]  /*50c0*/  LOP3.LUT R168, R5, 0x30, R168, 0xf8, !PT ;  /* 0x0000003005a87812 */ /* 0x000fe200078ef8a8 */
[----:B------:R-:W-:Y:S01]  /*50d0*/  UIADD3 UR4, UPT, UPT, UR43, 0x2200, URZ ;  /* 0x000022002b047890 */ /* 0x000fe2000fffe0ff */
[----:B------:R-:W-:Y:S01]  /*50e0*/  IMAD.MOV.U32 R173, RZ, RZ, RZ ;  /* 0x000000ffffad7224 */ /* 0x000fe200078e00ff */
[----:B------:R-:W2:Y:S01]  /*50f0*/  LDCU.64 UR46, c[0x0][0x348] ;  /* 0x00006900ff2e77ac */ /* 0x000ea20008000a00 */
[----:B------:R-:W-:Y:S01]  /*5100*/  LOP3.LUT R168, R168, 0x1e40, R3, 0xf8, !PT ;  /* 0x00001e40a8a87812 */ /* 0x000fe200078ef803 */
[----:B------:R-:W3:Y:S01]  /*5110*/  LDC R74, c[0x0][0xb0c] ;  /* 0x0002c300ff4a7b82 */ /* 0x000ee20000000800 */
[----:B------:R-:W-:Y:S01]  /*5120*/  IMAD.SHL.U32 R3, R166, 0x10, RZ ;  /* 0x00000010a6037824 */ /* 0x000fe200078e00ff */
[----:B------:R-:W-:Y:S01]  /*5130*/  MOV R179, UR4 ;  /* 0x0000000400b37c02 */ /* 0x000fe20008000f00 */
[----:B------:R-:W4:Y:S03]  /*5140*/  LDCU.64 UR38, c[0x0][0x888] ;  /* 0x00011100ff2677ac */ /* 0x000f260008000a00 */
[C---:B------:R-:W-:Y:S01]  /*5150*/  LOP3.LUT R5, R3.reuse, 0x20, RZ, 0xc0, !PT ;  /* 0x0000002003057812 */ /* 0x040fe200078ec0ff */
[----:B------:R-:W2:Y:S01]  /*5160*/  LDS R0, [UR43+0x120] ;  /* 0x0001202bff007984 */ /* 0x000ea20008000800 */
[----:B------:R-:W1:Y:S01]  /*5170*/  LDC R170, c[0x0][0xb20] ;  /* 0x0002c800ffaa7b82 */ /* 0x000e620000000800 */
[----:B------:R-:W-:Y:S01]  /*5180*/  LOP3.LUT R3, R3, 0x40, RZ, 0xc0, !PT ;  /* 0x0000004003037812 */ /* 0x000fe200078ec0ff */
[----:B------:R-:W-:-:S06]  /*5190*/  UIADD3 UR42, UPT, UPT, UR43, 0x200, URZ ;  /* 0x000002002b2a7890 */ /* 0x000fcc000fffe0ff */
[----:B------:R-:W1:Y:S08]  /*51a0*/  LDC R73, c[0x0][0xb30] ;  /* 0x0002cc00ff497b82 */ /* 0x000e700000000800 */
[----:B------:R-:W1:Y:S08]  /*51b0*/  LDC.64 R152, c[0x0][0xb10] ;  /* 0x0002c400ff987b82 */ /* 0x000e700000000a00 */
[----:B------:R-:W1:Y:S08]  /*51c0*/  LDC.64 R70, c[0x0][0xb18] ;  /* 0x0002c600ff467b82 */ /* 0x000e700000000a00 */
[----:B------:R-:W1:Y:S01]  /*51d0*/  LDC.64 R148, c[0x0][0x888] ;  /* 0x00022200ff947b82 */ /* 0x000e620000000a00 */
[----:B--2---:R-:W-:-:S07]  /*51e0*/  IMAD.IADD R79, R0, 0x1, R79 ;  /* 0x00000001004f7824 */ /* 0x004fce00078e024f */
[----:B------:R-:W2:Y:S01]  /*51f0*/  LDC.64 R68, c[0x0][0xb28] ;  /* 0x0002ca00ff447b82 */ /* 0x000ea20000000a00 */
[----:B------:R-:W-:-:S05]  /*5200*/  VIADD R0, R168, UR43 ;  /* 0x0000002ba8007c36 */ /* 0x000fca0008000000 */
[--C-:B------:R-:W-:Y:S02]  /*5210*/  IADD3 R178, PT, PT, -R5, 0x200, R0.reuse ;  /* 0x0000020005b27810 */ /* 0x100fe40007ffe100 */
[----:B------:R-:W1:Y:S01]  /*5220*/  LDC.64 R150, c[0x0][0x890] ;  /* 0x00022400ff967b82 */ /* 0x000e620000000a00 */
[----:B------:R-:W-:Y:S02]  /*5230*/  IADD3 R177, PT, PT, -R3, 0x200, R0 ;  /* 0x0000020003b17810 */ /* 0x000fe40007ffe100 */
[----:B------:R-:W-:-:S05]  /*5240*/  IMAD.IADD R176, R178, 0x1, -R3 ;  /* 0x00000001b2b07824 */ /* 0x000fca00078e0a03 */
[----:B------:R-:W1:Y:S08]  /*5250*/  LDC.64 R146, c[0x0][0x8b0] ;  /* 0x00022c00ff927b82 */ /* 0x000e700000000a00 */
[----:B------:R-:W1:Y:S08]  /*5260*/  LDC.64 R144, c[0x0][0x8a8] ;  /* 0x00022a00ff907b82 */ /* 0x000e700000000a00 */
[----:B---34-:R-:W1:Y:S02]  /*5270*/  LDC R172, c[0x0][0x374] ;  /* 0x0000dd00ffac7b82 */ /* 0x018e640000000800 */
.L_x_113:
[----:B------:R-:W-:Y:S02]  /*5280*/  LEA R0, R182, UR43, 0x3 ;  /* 0x0000002bb6007c11 */ /* 0x000fe4000f8e18ff */
[----:B------:R-:W-:Y:S02]  /*5290*/  SHF.L.U32 R3, R174, 0x1f, RZ ;  /* 0x0000001fae037819 */ /* 0x000fe400000006ff */
[----:B------:R-:W-:Y:S02]  /*52a0*/  LEA R16, R182, UR43, 0x4 ;  /* 0x0000002bb6107c11 */ /* 0x000fe4000f8e20ff */
[----:B------:R-:W3:Y:S02]  /*52b0*/  SYNCS.PHASECHK.TRANS64.TRYWAIT P0, [R0+URZ+0x70], R3 ;  /* 0x00007003000075a7 */ /* 0x000ee400080011ff */
[----:B-123--:R-:W-:Y:S05]  /*52c0*/  @!P0 BRA `(.L_x_96) ;  /* 0x0000002800c48947 */ /* 0x00efea0003800000 */
.L_x_150:
[----:B------:R-:W4:Y:S01]  /*52d0*/  LDC.64 R12, c[0x0][0xb10] ;  /* 0x0002c400ff0c7b82 */ /* 0x000f220000000a00 */
[----:B------:R-:W2:Y:S01]  /*52e0*/  LDS.128 R16, [R16+0x100] ;  /* 0x0001000010107984 */ /* 0x000ea20000000c00 */
[----:B-1----:R-:W-:Y:S01]  /*52f0*/  ISETP.NE.AND P1, PT, R73, 0x1, PT ;  /* 0x000000014900780c */ /* 0x002fe20003f25270 */
[----:B---3--:R-:W-:Y:S01]  /*5300*/  VIADD R0, R0, 0x80 ;  /* 0x0000008000007836 */ /* 0x008fe20000000000 */
[----:B------:R-:W-:Y:S04]  /*5310*/  ISETP.GE.AND P0, PT, R72, 0x1, PT ;  /* 0x000000014800780c */ /* 0x000fe80003f06270 */
[----:B------:R-:W1:Y:S01]  /*5320*/  LDC.64 R10, c[0x0][0xb18] ;  /* 0x0002c600ff0a7b82 */ /* 0x000e620000000a00 */
[----:B------:R-:W-:Y:S01]  /*5330*/  PRMT R0, RZ, 0x654, R0 ;  /* 0x00000654ff007816 */ /* 0x000fe20000000000 */
[----:B------:R-:W-:Y:S01]  /*5340*/  @!PT LDS RZ, [RZ] ;  /* 0x00000000fffff984 */ /* 0x000fe20000000800 */
[----:B------:R-:W-:Y:S01]  /*5350*/  @!PT LDS RZ, [RZ] ;  /* 0x00000000fffff984 */ /* 0x000fe20000000800 */
[----:B------:R-:W-:Y:S01]  /*5360*/  @!PT LDS RZ, [RZ] ;  /* 0x00000000fffff984 */ /* 0x000fe20000000800 */
[----:B------:R-:W-:Y:S01]  /*5370*/  @!PT LDS RZ, [RZ] ;  /* 0x00000000fffff984 */ /* 0x000fe20000000800 */
[----:B------:R3:W-:Y:S06]  /*5380*/  MEMBAR.ALL.CTA ;  /* 0x0000000000007992 */ /* 0x0007ec0000008000 */
[----:B---3--:R-:W3:Y:S01]  /*5390*/  FENCE.VIEW.ASYNC.S ;  /* 0x00000000000073c6 */ /* 0x008ee20000000000 */
[----:B------:R-:W1:Y:S08]  /*53a0*/  @!P1 LDC R14, c[0x0][0xb20] ;  /* 0x0002c800ff0e9b82 */ /* 0x000e700000000800 */
[----:B------:R-:W1:Y:S01]  /*53b0*/  @!P1 LDC R9, c[0x0][0xb0c] ;  /* 0x0002c300ff099b82 */ /* 0x000e620000000800 */
[----:B---3--:R3:W-:Y:S01]  /*53c0*/  SYNCS.ARRIVE.TRANS64.RED.A1T0 RZ, [R0+URZ], RZ ;  /* 0x000000ff00ff79a7 */ /* 0x0087e200081004ff */
[----:B--2---:R-:W-:Y:S04]  /*53d0*/  LOP3.LUT P4, RZ, R18, 0x1, RZ, 0xc0, !PT ;  /* 0x0000000112ff7812 */ /* 0x004fe8000788c0ff */
[----:B------:R-:W-:Y:S09]  /*53e0*/  P2R R180, PR, RZ, 0x10 ;  /* 0x00000010ffb47803 */ /* 0x000ff20000000000 */
[----:B------:R-:W-:Y:S02]  /*53f0*/  @P4 MOV R77, R16 ;  /* 0x00000010004d4202 */ /* 0x000fe40000000f00 */
[----:B------:R-:W-:Y:S01]  /*5400*/  @P4 LOP3.LUT R75, R17, 0xffff, RZ, 0xc0, !PT ;  /* 0x0000ffff114b4812 */ /* 0x000fe200078ec0ff */
[----:B---34-:R-:W-:Y:S06]  /*5410*/  @!P0 BRA `(.L_x_97) ;  /* 0x0000000000a48947 */ /* 0x018fec0003800000 */
[----:B------:R-:W-:Y:S01]  /*5420*/  IMAD.HI.U32 R21, R172, R71, RZ ;  /* 0x00000047ac157227 */ /* 0x000fe200078e00ff */
[----:B------:R-:W-:Y:S02]  /*5430*/  ISETP.NE.AND P0, PT, R70, 0x1, PT ;  /* 0x000000014600780c */ /* 0x000fe40003f05270 */
[----:B------:R-:W-:Y:S01]  /*5440*/  ISETP.NE.AND P2, PT, R72, 0x1, PT ;  /* 0x000000014800780c */ /* 0x000fe20003f45270 */
[----:B------:R-:W-:Y:S01]  /*5450*/  IMAD.HI.U32 R20, R167, R152, RZ ;  /* 0x00000098a7147227 */ /* 0x000fe200078e00ff */
[----:B------:R-:W-:Y:S02]  /*5460*/  SHF.R.U32.HI R21, RZ, R170, R21 ;  /* 0x000000aaff157219 */ /* 0x000fe40000011615 */
[----:B------:R-:W-:Y:S01]  /*5470*/  ISETP.NE.AND P3, PT, R74, 0x1, PT ;  /* 0x000000014a00780c */ /* 0x000fe20003f65270 */
[----:B------:R-:W-:Y:S01]  /*5480*/  IMAD.HI.U32 R24, R77, R152, RZ ;  /* 0x000000984d187227 */ /* 0x000fe200078e00ff */
[----:B------:R-:W-:Y:S02]  /*5490*/  SHF.R.U32.HI R20, RZ, R153, R20 ;  /* 0x00000099ff147219 */ /* 0x000fe40000011614 */
[----:B------:R-:W-:Y:S01]  /*54a0*/  SEL R3, R172, R21, !P0 ;  /* 0x00000015ac037207 */ /* 0x000fe20004000000 */
[----:B------:R-:W-:Y:S01]  /*54b0*/  IMAD.HI.U32 R21, R75, R71, RZ ;  /* 0x000000474b157227 */ /* 0x000fe200078e00ff */
[----:B------:R-:W-:Y:S02]  /*54c0*/  SEL R7, R167, R20, !P3 ;  /* 0x00000014a7077207 */ /* 0x000fe40005800000 */
[----:B------:R-:W-:Y:S01]  /*54d0*/  SHF.R.U32.HI R24, RZ, R153, R24 ;  /* 0x00000099ff187219 */ /* 0x000fe20000011618 */
[-C--:B------:R-:W-:Y:S04]  /*54e0*/  IMAD.HI.U32 R20, R3, R68.reuse, RZ ;  /* 0x0000004403147227 */ /* 0x080fe800078e00ff */
[----:B------:R-:W-:Y:S01]  /*54f0*/  IMAD.HI.U32 R22, R7, R68, RZ ;  /* 0x0000004407167227 */ /* 0x000fe200078e00ff */
[-C--:B------:R-:W-:Y:S02]  /*5500*/  @P2 SHF.R.U32.HI R3, RZ, R69.reuse, R20 ;  /* 0x00000045ff032219 */ /* 0x080fe40000011614 */
[----:B------:R-:W-:Y:S02]  /*5510*/  SHF.R.U32.HI R20, RZ, R170, R21 ;  /* 0x000000aaff147219 */ /* 0x000fe40000011615 */
[----:B------:R-:W-:Y:S01]  /*5520*/  @P2 SHF.R.U32.HI R7, RZ, R69, R22 ;  /* 0x00000045ff072219 */ /* 0x000fe20000011616 */
[C---:B------:R-:W-:Y:S01]  /*5530*/  IMAD R2, R72.reuse, R3, RZ ;  /* 0x0000000348027224 */ /* 0x040fe200078e02ff */
[----:B------:R-:W-:Y:S02]  /*5540*/  SEL R5, R75, R20, !P0 ;  /* 0x000000144b057207 */ /* 0x000fe40004000000 */
[----:B------:R-:W-:Y:S01]  /*5550*/  SEL R3, R77, R24, !P3 ;  /* 0x000000184d037207 */ /* 0x000fe20005800000 */
[----:B------:R-:W-:Y:S01]  /*5560*/  IMAD R4, R72, R7, RZ ;  /* 0x0000000748047224 */ /* 0x000fe200078e02ff */
[C---:B------:R-:W-:Y:S01]  /*5570*/  ISETP.GE.AND P0, PT, R5.reuse, R2, PT ;  /* 0x000000020500720c */ /* 0x040fe20003f06270 */
[----:B------:R-:W-:Y:S03]  /*5580*/  IMAD.HI.U32 R6, R5, R68, RZ ;  /* 0x0000004405067227 */ /* 0x000fe600078e00ff */
[----:B------:R-:W-:Y:S01]  /*5590*/  ISETP.GE.OR P0, PT, R3, R4, P0 ;  /* 0x000000040300720c */ /* 0x000fe20000706670 */
[----:B------:R-:W-:Y:S01]  /*55a0*/  IMAD.MOV R4, RZ, RZ, -R3 ;  /* 0x000000ffff047224 */ /* 0x000fe200078e0a03 */
[-C--:B------:R-:W-:Y:S03]  /*55b0*/  SHF.R.U32.HI R6, RZ, R69.reuse, R6 ;  /* 0x00000045ff067219 */ /* 0x080fe60000011606 */
[----:B------:R-:W-:Y:S01]  /*55c0*/  IMAD R77, R74, R4, R77 ;  /* 0x000000044a4d7224 */ /* 0x000fe200078e024d */
[----:B------:R-:W-:Y:S05]  /*55d0*/  SEL R15, R5, R6, !P2 ;  /* 0x00000006050f7207 */ /* 0x000fea0005000000 */
[----:B------:R-:W-:Y:S02]  /*55e0*/  IMAD.MOV R6, RZ, RZ, -R15 ;  /* 0x000000ffff067224 */ /* 0x000fe400078e0a0f */
[C---:B------:R-:W-:Y:S04]  /*55f0*/  @!P0 IMAD.HI.U32 R2, R3.reuse, R68, RZ ;  /* 0x0000004403028227 */ /* 0x040fe800078e00ff */
[----:B------:R-:W-:Y:S01]  /*5600*/  IMAD R6, R72, R6, R5 ;  /* 0x0000000648067224 */ /* 0x000fe200078e0205 */
[----:B------:R-:W-:Y:S04]  /*5610*/  @!P0 SHF.R.U32.HI R2, RZ, R69, R2 ;  /* 0x00000045ff028219 */ /* 0x000fe80000011602 */
[----:B------:R-:W-:Y:S02]  /*5620*/  @!P0 SEL R0, R3, R2, !P2 ;  /* 0x0000000203008207 */ /* 0x000fe40005000000 */
[----:B------:R-:W-:Y:S02]  /*5630*/  IADD3 R2, PT, PT, -R5, RZ, RZ ;  /* 0x000000ff05027210 */ /* 0x000fe40007ffe1ff */
[----:B------:R-:W-:Y:S01]  /*5640*/  @!P0 IADD3 R8, PT, PT, R15, -R0, RZ ;  /* 0x800000000f088210 */ /* 0x000fe20007ffe0ff */
[----:B------:R-:W-:Y:S02]  /*5650*/  @!P0 IMAD R0, R7, R6, R0 ;  /* 0x0000000607008224 */ /* 0x000fe400078e0200 */
[----:B------:R-:W-:Y:S02]  /*5660*/  IMAD R75, R70, R2, R75 ;  /* 0x00000002464b7224 */ /* 0x000fe400078e024b */
[----:B------:R-:W-:Y:S02]  /*5670*/  @!P0 IMAD R5, R8, R72, R3 ;  /* 0x0000004808058224 */ /* 0x000fe400078e0203 */
[----:B------:R-:W-:Y:S04]  /*5680*/  @!P0 IMAD.MOV.U32 R3, RZ, RZ, R0 ;  /* 0x000000ffff038224 */ /* 0x000fe800078e0000 */
[----:B------:R-:W-:Y:S02]  /*5690*/  IMAD R77, R3, R74, R77 ;  /* 0x0000004a034d7224 */ /* 0x000fe400078e024d */
[----:B------:R-:W-:Y:S07]  /*56a0*/  IMAD R75, R5, R70, R75 ;  /* 0x00000046054b7224 */ /* 0x000fee00078e024b */
.L_x_97:
[----:B------:R-:W-:Y:S01]  /*56b0*/  @!P1 IMAD.HI.U32 R0, R77, R12, RZ ;  /* 0x0000000c4d009227 */ /* 0x000fe200078e00ff */
[----:B-1----:R-:W-:Y:S01]  /*56c0*/  @!P1 ISETP.NE.AND P0, PT, R10, 0x1, PT ;  /* 0x000000010a00980c */ /* 0x002fe20003f05270 */
[----:B------:R-:W-:Y:S01]  /*56d0*/  ULOP3.LUT UP0, URZ, UR42, 0x1b0, URZ, 0xc0, !UPT ;  /* 0x000001b02aff7892 */ /* 0x000fe2000f80c0ff */
[----:B------:R-:W-:Y:S01]  /*56e0*/  @!P1 ISETP.NE.AND P2, PT, R9, 0x1, PT ;  /* 0x000000010900980c */ /* 0x000fe20003f45270 */
[----:B------:R-:W-:Y:S01]  /*56f0*/  @!P1 IMAD.HI.U32 R3, R75, R11, RZ ;  /* 0x0000000b4b039227 */ /* 0x000fe200078e00ff */
[----:B------:R-:W-:Y:S02]  /*5700*/  @!P1 SHF.R.U32.HI R0, RZ, R13, R0 ;  /* 0x0000000dff009219 */ /* 0x000fe40000011600 */
[----:B------:R-:W-:Y:S01]  /*5710*/  @P4 SHF.R.U32.HI R171, RZ, 0x10, R17 ;  /* 0x00000010ffab4819 */ /* 0x000fe20000011611 */
[----:B------:R-:W-:Y:S01]  /*5720*/  VIADD R182, R182, 0x1 ;  /* 0x00000001b6b67836 */ /* 0x000fe20000000000 */
[----:B------:R-:W-:Y:S02]  /*5730*/  @!P1 SHF.R.U32.HI R2, RZ, R14, R3 ;  /* 0x0000000eff029219 */ /* 0x000fe40000011603 */
[----:B------:R-:W-:Y:S02]  /*5740*/  @!P1 SEL R3, R77, R0, !P2 ;  /* 0x000000004d039207 */ /* 0x000fe40005000000 */
[----:B------:R-:W-:Y:S05]  /*5750*/  @!P1 SEL R2, R75, R2, !P0 ;  /* 0x000000024b029207 */ /* 0x000fea0004000000 */
[----:B------:R-:W-:Y:S02]  /*5760*/  @!P1 IMAD.IADD R0, R2, 0x1, -R3 ;  /* 0x0000000102009824 */ /* 0x000fe400078e0a03 */
[----:B------:R-:W-:Y:S02]  /*5770*/  @!P1 IMAD.IADD R2, R3, 0x1, -R2 ;  /* 0x0000000103029824 */ /* 0x000fe400078e0a02 */
[----:B------:R-:W-:Y:S02]  /*5780*/  @!P1 IMAD R77, R0, R9, R77 ;  /* 0x00000009004d9224 */ /* 0x000fe400078e024d */
[----:B------:R-:W-:Y:S01]  /*5790*/  @!P1 IMAD R75, R2, R10, R75 ;  /* 0x0000000a024b9224 */ /* 0x000fe200078e024b */
[----:B------:R-:W-:Y:S06]  /*57a0*/  BRA.U !UP0, `(.L_x_98) ;  /* 0x0000000108407547 */ /* 0x000fec000b800000 */
[----:B------:R-:W1:Y:S01]  /*57b0*/  LDCU.64 UR8, c[0x4][0x80] ;  /* 0x01001000ff0877ac */ /* 0x000e620008000a00 */
[----:B------:R-:W-:Y:S01]  /*57c0*/  MOV R3, 0x0 ;  /* 0x0000000000037802 */ /* 0x000fe20000000f00 */
[----:B------:R-:W-:Y:S02]  /*57d0*/  HFMA2 R12, -RZ, RZ, 0, 5.9604644775390625e-08 ;  /* 0x00000001ff0c7431 */ /* 0x000fe400000001ff */
[----:B------:R-:W-:Y:S02]  /*57e0*/  IMAD.MOV.U32 R8, RZ, RZ, 0x70 ;  /* 0x00000070ff087424 */ /* 0x000fe400078e00ff */
[----:B------:R-:W-:Y:S01]  /*57f0*/  IMAD.MOV.U32 R13, RZ, RZ, RZ ;  /* 0x000000ffff0d7224 */ /* 0x000fe200078e00ff */
[----:B------:R-:W2:Y:S01]  /*5800*/  LDCU.64 UR6, c[0x4][0x88] ;  /* 0x01001100ff0677ac */ /* 0x000ea20008000a00 */
[----:B------:R-:W3:Y:S01]  /*5810*/  LDC.64 R2, c[0x4][R3] ;  /* 0x0100000003027b82 */ /* 0x000ee20000000a00 */
[----:B------:R-:W4:Y:S01]  /*5820*/  LDCU.64 UR4, c[0x4][0x8] ;  /* 0x01000100ff0477ac */ /* 0x000f220008000a00 */
[----:B-1----:R-:W-:Y:S01]  /*5830*/  MOV R5, UR9 ;  /* 0x0000000900057c02 */ /* 0x002fe20008000f00 */
[----:B------:R-:W-:Y:S01]  /*5840*/  IMAD.U32 R4, RZ, RZ, UR8 ;  /* 0x00000008ff047e24 */ /* 0x000fe2000f8e00ff */
[----:B--2---:R-:W-:Y:S01]  /*5850*/  MOV R7, UR7 ;  /* 0x0000000700077c02 */ /* 0x004fe20008000f00 */
[----:B------:R-:W-:Y:S01]  /*5860*/  IMAD.U32 R6, RZ, RZ, UR6 ;  /* 0x00000006ff067e24 */ /* 0x000fe2000f8e00ff */
[----:B----4-:R-:W-:Y:S01]  /*5870*/  MOV R11, UR5 ;  /* 0x00000005000b7c02 */ /* 0x010fe20008000f00 */
[----:B------:R-:W-:Y:S02]  /*5880*/  IMAD.U32 R10, RZ, RZ, UR4 ;  /* 0x00000004ff0a7e24 */ /* 0x000fe4000f8e00ff */
[----:B------:R-:W-:Y:S07]  /*5890*/  LEPC R20, `(.L_x_98) ;  /* 0x000000001014794e */ /* 0x000fee0000000000 */
[----:B---3-5:R-:W-:Y:S05]  /*58a0*/  CALL.ABS.NOINC R2 ;  /* 0x0000000002007343 */ /* 0x028fea0003c00000 */
.L_x_98:
[----:B------:R-:W-:Y:S01]  /*58b0*/  LOP3.LUT P0, RZ, R179, 0x1b0, RZ, 0xc0, !PT ;  /* 0x000001b0b3ff7812 */ /* 0x000fe2000780c0ff */
[----:B------:R-:W-:Y:S11]  /*58c0*/  BSSY.RECONVERGENT B6, `(.L_x_99) ;  /* 0x0000013000067945 */ /* 0x000ff60003800200 */
[----:B------:R-:W-:Y:S01]  /*58d0*/  @!UPT UIADD3 URZ, UPT, UPT, URZ, URZ, URZ ;  /* 0x000000fffffff290 */ /* 0x000fe2000fffe0ff */
[----:B------:R-:W-:Y:S05]  /*58e0*/  @!P0 BRA `(.L_x_100) ;  /* 0x0000000000408947 */ /* 0x000fea0003800000 */
        /* <DEDUP_REMOVED lines=16> */
.L_x_100:
[----:B------:R-:W-:Y:S05]  /*59f0*/  BSYNC.RECONVERGENT B6 ;  /* 0x0000000000067941 */ /* 0x000fea0003800200 */
.L_x_99:
[----:B------:R-:W-:Y:S01]  /*5a00*/  ISETP.NE.U32.AND P3, PT, R150, RZ, PT ;  /* 0x000000ff9600720c */ /* 0x000fe20003f65070 */
[----:B------:R-:W-:Y:S01]  /*5a10*/  UISETP.NE.AND UP1, UPT, UR44, URZ, UPT ;  /* 0x000000ff2c00728c */ /* 0x000fe2000bf25270 */
[----:B------:R-:W-:Y:S02]  /*5a20*/  ISETP.NE.U32.AND P4, PT, R146, RZ, PT ;  /* 0x000000ff9200720c */ /* 0x000fe40003f85070 */
[----:B------:R-:W-:Y:S02]  /*5a30*/  ISETP.NE.AND.EX P3, PT, R151, RZ, PT, P3 ;  /* 0x000000ff9700720c */ /* 0x000fe40003f65330 */
[----:B------:R-:W-:Y:S02]  /*5a40*/  PLOP3.LUT P1, PT, PT, PT, PT, 0x8, 0x80 ;  /* 0x000000000080781c */ /* 0x000fe40003f2e170 */
[----:B------:R-:W-:Y:S02]  /*5a50*/  PLOP3.LUT P0, PT, PT, PT, UP1, 0x80, 0x8 ;  /* 0x000000000008781c */ /* 0x000fe40003f0f018 */
[----:B------:R-:W-:Y:S02]  /*5a60*/  ISETP.NE.AND.EX P4, PT, R147, RZ, PT, P4 ;  /* 0x000000ff9300720c */ /* 0x000fe40003f85340 */
[----:B------:R-:W1:Y:S09]  /*5a70*/  @UP1 LDCU.64 UR4, c[0x0][0x888] ;  /* 0x00011100ff0417ac */ /* 0x000e720008000a00 */
[----:B------:R-:W-:Y:S01]  /*5a80*/  @P0 PLOP3.LUT P1, PT, P3, PT, PT, 0x80, 0x8 ;  /* 0x000000000008081c */ /* 0x000fe20001f2f070 */
[----:B-1----:R-:W-:Y:S04]  /*5a90*/  @UP1 UISETP.NE.U32.AND UP0, UPT, UR4, URZ, UPT ;  /* 0x000000ff0400128c */ /* 0x002fe8000bf05070 */
[----:B------:R-:W-:Y:S04]  /*5aa0*/  @UP1 UISETP.NE.AND.EX UP0, UPT, UR5, URZ, UPT, UP0 ;  /* 0x000000ff0500128c */ /* 0x000fe8000bf05300 */
[----:B------:R-:W-:Y:S01]  /*5ab0*/  @UP1 USEL UR4, URZ, 0xffffffff, UP0 ;  /* 0xffffffffff041887 */ /* 0x000fe20008000000 */
[----:B------:R-:W-:Y:S11]  /*5ac0*/  @!P3 BRA `(.L_x_101) ;  /* 0x00000000002cb947 */ /* 0x000ff60003800000 */
[----:B------:R-:W-:Y:S01]  /*5ad0*/  ISETP.NE.U32.AND P2, PT, R148, RZ, PT ;  /* 0x000000ff9400720c */ /* 0x000fe20003f45070 */
[----:B------:R-:W-:Y:S03]  /*5ae0*/  IMAD.MOV.U32 R165, RZ, RZ, 0x1 ;  /* 0x00000001ffa57424 */ /* 0x000fe600078e00ff */
[----:B------:R-:W-:Y:S11]  /*5af0*/  ISETP.NE.AND.EX P2, PT, R149, RZ, PT, P2 ;  /* 0x000000ff9500720c */ /* 0x000ff60003f45320 */
[----:B------:R-:W-:Y:S02]  /*5b00*/  @!UPT UIADD3 URZ, UPT, UPT, URZ, URZ, URZ ;  /* 0x000000fffffff290 */ /* 0x000fe4000fffe0ff */
[----:B------:R-:W1:Y:S01]  /*5b10*/  @P2 LDC.64 R2, c[0x0][0x888] ;  /* 0x00022200ff022b82 */ /* 0x000e620000000a00 */
[----:B------:R-:W-:Y:S04]  /*5b20*/  @P2 IMAD R0, R150, UR36, RZ ;  /* 0x0000002496002c24 */ /* 0x000fe8000f8e02ff */
[----:B-1----:R-:W-:Y:S04]  /*5b30*/  @P2 IMAD.WIDE R2, R0, 0x4, R2 ;  /* 0x0000000400022825 */ /* 0x002fe800078e0202 */
[----:B------:R-:W-:Y:S01]  /*5b40*/  HFMA2 R0, -RZ, RZ, 0, 5.9604644775390625e-08 ;  /* 0x00000001ff007431 */ /* 0x000fe200000001ff */
[----:B-----5:R1:W5:Y:S04]  /*5b50*/  @P2 LDG.E R81, desc[UR40][R2.64] ;  /* 0x0000002802512981 */ /* 0x020368000c1e1900 */
[----:B------:R-:W-:Y:S01]  /*5b60*/  @!P2 PRMT R165, R0, 0x7610, R165 ;  /* 0x0000761000a5a816 */ /* 0x000fe200000000a5 */
[----:B-1----:R-:W2:Y:S06]  /*5b70*/  @!P2 LDC R81, c[0x0][0x880] ;  /* 0x00022000ff51ab82 */ /* 0x002eac0000000800 */
.L_x_101:
[----:B------:R-:W-:Y:S05]  /*5b80*/  @!P4 BRA `(.L_x_102) ;  /* 0x000000000020c947 */ /* 0x000fea0003800000 */
[----:B------:R-:W-:Y:S04]  /*5b90*/  ISETP.NE.U32.AND P2, PT, R144, RZ, PT ;  /* 0x000000ff9000720c */ /* 0x000fe80003f45070 */
[----:B------:R-:W-:Y:S11]  /*5ba0*/  ISETP.NE.AND.EX P2, PT, R145, RZ, PT, P2 ;  /* 0x000000ff9100720c */ /* 0x000ff60003f45320 */
[----:B------:R-:W-:Y:S02]  /*5bb0*/  @!UPT UIADD3 URZ, UPT, UPT, URZ, URZ, URZ ;  /* 0x000000fffffff290 */ /* 0x000fe4000fffe0ff */
[----:B------:R-:W1:Y:S01]  /*5bc0*/  @P2 LDC.64 R2, c[0x0][0x8a8] ;  /* 0x00022a00ff022b82 */ /* 0x000e620000000a00 */
[----:B------:R-:W-:Y:S04]  /*5bd0*/  @P2 IMAD R0, R146, UR36, RZ ;  /* 0x0000002492002c24 */ /* 0x000fe8000f8e02ff */
[----:B-1----:R-:W-:Y:S05]  /*5be0*/  @P2 IMAD.WIDE R2, R0, 0x4, R2 ;  /* 0x0000000400022825 */ /* 0x002fea00078e0202 */
[----:B-----5:R1:W5:Y:S02]  /*5bf0*/  @P2 LDG.E R78, desc[UR40][R2.64] ;  /* 0x00000028024e2981 */ /* 0x020364000c1e1900 */
[----:B-1----:R-:W3:Y:S02]  /*5c00*/  @!P2 LDC R78, c[0x0][0x8a0] ;  /* 0x00022800ff4eab82 */ /* 0x002ee40000000800 */
.L_x_102:
[----:B--2--5:R-:W-:Y:S01]  /*5c10*/  @P0 FSETP.NEU.AND P4, PT, R81, RZ, PT ;  /* 0x000000ff5100020b */ /* 0x024fe20003f8d000 */
[----:B------:R-:W-:Y:S01]  /*5c20*/  IMAD.U32 R0, RZ, RZ, UR4 ;  /* 0x00000004ff007e24 */ /* 0x000fe2000f8e00ff */
[----:B------:R-:W-:Y:S01]  /*5c30*/  @P0 LOP3.LUT P2, RZ, R165, 0xff, RZ, 0xc0, !PT ;  /* 0x000000ffa5ff0812 */ /* 0x000fe2000784c0ff */
[----:B------:R-:W-:Y:S01]  /*5c40*/  BSSY B1, `(.L_x_103) ;  /* 0x000003d000017945 */ /* 0x000fe20003800000 */
[----:B------:R-:W-:Y:S01]  /*5c50*/  @P0 SEL R3, RZ, 0xffffffff, P4 ;  /* 0xffffffffff030807 */ /* 0x000fe20002000000 */
[C---:B------:R-:W-:Y:S01]  /*5c60*/  IMAD R64, R76.reuse, 0x40, R79 ;  /* 0x000000404c407824 */ /* 0x040fe200078e024f */
[----:B------:R-:W-:Y:S02]  /*5c70*/  LEA R181, R76, UR43, 0x3 ;  /* 0x0000002b4cb57c11 */ /* 0x000fe4000f8e18ff */
[----:B------:R-:W-:Y:S02]  /*5c80*/  CS2R R86, SRZ ;  /* 0x0000000000567805 */ /* 0x000fe4000001ff00 */
[----:B------:R-:W-:Y:S02]  /*5c90*/  @P1 SEL R3, R0, R3, !P2 ;  /* 0x0000000300031207 */ /* 0x000fe40005000000 */
[----:B------:R-:W-:Y:S02]  /*5ca0*/  CS2R R84, SRZ ;  /* 0x0000000000547805 */ /* 0x000fe4000001ff00 */
[----:B------:R-:W-:Y:S02]  /*5cb0*/  SHF.L.U32 R2, R175, 0x1f, RZ ;  /* 0x0000001faf027819 */ /* 0x000fe400000006ff */
[----:B------:R-:W-:Y:S02]  /*5cc0*/  CS2R R90, SRZ ;  /* 0x00000000005a7805 */ /* 0x000fe4000001ff00 */
[----:B------:R-:W-:Y:S02]  /*5cd0*/  @P0 LOP3.LUT R3, R3, 0x1, RZ, 0xc0, !PT ;  /* 0x0000000103030812 */ /* 0x000fe400078ec0ff */
[----:B------:R-:W-:Y:S02]  /*5ce0*/  CS2R R88, SRZ ;  /* 0x0000000000587805 */ /* 0x000fe4000001ff00 */
[----:B------:R-:W-:Y:S02]  /*5cf0*/  PLOP3.LUT P5, PT, PT, PT, PT, 0x8, 0x80 ;  /* 0x000000000080781c */ /* 0x000fe40003fae170 */
[----:B------:R-:W-:Y:S02]  /*5d00*/  CS2R R98, SRZ ;  /* 0x0000000000627805 */ /* 0x000fe4000001ff00 */
[----:B------:R-:W-:Y:S02]  /*5d10*/  ISETP.NE.U32.OR P1, PT, R3, 0x1, !P0 ;  /* 0x000000010300780c */ /* 0x000fe40004725470 */
[----:B------:R-:W-:Y:S02]  /*5d20*/  CS2R R96, SRZ ;  /* 0x0000000000607805 */ /* 0x000fe4000001ff00 */
[----:B------:R-:W-:Y:S02]  /*5d30*/  CS2R R94, SRZ ;  /* 0x00000000005e7805 */ /* 0x000fe4000001ff00 */
[----:B------:R-:W-:Y:S07]  /*5d40*/  CS2R R92, SRZ ;  /* 0x00000000005c7805 */ /* 0x000fee000001ff00 */
[----:B------:R-:W-:Y:S04]  /*5d50*/  @P1 SHF.L.U32 R4, R173, 0x1f, RZ ;  /* 0x0000001fad041819 */ /* 0x000fe800000006ff */
[----:B------:R-:W1:Y:S01]  /*5d60*/  @P1 SYNCS.PHASECHK.TRANS64.TRYWAIT P0, [UR43+0x50], R4 ;  /* 0x00005004ff0015a7 */ /* 0x000e62000800112b */
[----:B------:R2:W4:Y:S01]  /*5d70*/  SYNCS.PHASECHK.TRANS64.TRYWAIT P4, [R181+URZ+0x90], R2 ;  /* 0x00009002b50075a7 */ /* 0x00052200080811ff */
[----:B-1----:R-:W-:Y:S01]  /*5d80*/  @P1 PLOP3.LUT P5, PT, P0, PT, PT, 0x8, 0x80 ;  /* 0x000000000080181c */ /* 0x002fe200007ae170 */
[----:B------:R-:W-:Y:S01]  /*5d90*/  @!UPT UIADD3 URZ, UPT, UPT, URZ, URZ, URZ ;  /* 0x000000fffffff290 */ /* 0x000fe2000fffe0ff */
[----:B--2-4-:R-:W-:Y:S11]  /*5da0*/  @!P1 BRA `(.L_x_104) ;  /* 0x0000000000989947 */ /* 0x014ff60003800000 */
[----:B------:R-:W-:Y:S01]  /*5db0*/  ISETP.NE.U32.AND P0, PT, RZ, UR38, PT ;  /* 0x00000026ff007c0c */ /* 0x000fe2000bf05070 */
[----:B------:R-:W-:Y:S01]  /*5dc0*/  BSSY B0, `(.L_x_105) ;  /* 0x0000016000007945 */ /* 0x000fe20003800000 */
[----:B------:R-:W-:Y:S02]  /*5dd0*/  FSETP.NEU.AND P2, PT, R81, RZ, PT ;  /* 0x000000ff5100720b */ /* 0x000fe40003f4d000 */
[----:B------:R-:W-:Y:S02]  /*5de0*/  CS2R R94, SRZ ;  /* 0x00000000005e7805 */ /* 0x000fe4000001ff00 */
[----:B------:R-:W-:Y:S02]  /*5df0*/  ISETP.NE.AND.EX P0, PT, RZ, UR39, PT, P0 ;  /* 0x00000027ff007c0c */ /* 0x000fe4000bf05300 */
[----:B------:R-:W-:Y:S02]  /*5e00*/  CS2R R92, SRZ ;  /* 0x00000000005c7805 */ /* 0x000fe4000001ff00 */
[----:B------:R-:W-:Y:S02]  /*5e10*/  LOP3.LUT P1, RZ, R165, 0xff, RZ, 0xc0, !PT ;  /* 0x000000ffa5ff7812 */ /* 0x000fe4000782c0ff */
[----:B------:R-:W-:Y:S02]  /*5e20*/  CS2R R98, SRZ ;  /* 0x0000000000627805 */ /* 0x000fe4000001ff00 */
[----:B------:R-:W-:Y:S02]  /*5e30*/  SEL R0, RZ, 0xffffffff, P2 ;  /* 0xffffffffff007807 */ /* 0x000fe40001000000 */
[----:B------:R-:W-:Y:S02]  /*5e40*/  CS2R R96, SRZ ;  /* 0x0000000000607805 */ /* 0x000fe4000001ff00 */
[----:B------:R-:W-:Y:S02]  /*5e50*/  SEL R3, RZ, 0xffffffff, P0 ;  /* 0xffffffffff037807 */ /* 0x000fe40000000000 */
[----:B------:R-:W-:Y:S02]  /*5e60*/  CS2R R90, SRZ ;  /* 0x00000000005a7805 */ /* 0x000fe4000001ff00 */
[----:B------:R-:W-:Y:S02]  /*5e70*/  CS2R R88, SRZ ;  /* 0x0000000000587805 */ /* 0x000fe4000001ff00 */
[----:B------:R-:W-:Y:S02]  /*5e80*/  CS2R R86, SRZ ;  /* 0x0000000000567805 */ /* 0x000fe4000001ff00 */
[----:B------:R-:W-:Y:S02]  /*5e90*/  @P3 SEL R0, R3, R0, !P1 ;  /* 0x0000000003003207 */ /* 0x000fe40004800000 */
[----:B------:R-:W-:Y:S02]  /*5ea0*/  CS2R R84, SRZ ;  /* 0x0000000000547805 */ /* 0x000fe4000001ff00 */
[----:B------:R-:W-:Y:S04]  /*5eb0*/  LOP3.LUT R0, R0, 0x1, RZ, 0xc0, !PT ;  /* 0x0000000100007812 */ /* 0x000fe800078ec0ff */
[----:B------:R-:W-:Y:S01]  /*5ec0*/  ISETP.NE.U32.AND P0, PT, R0, 0x1, PT ;  /* 0x000000010000780c */ /* 0x000fe20003f05070 */
[----:B------:R-:W-:Y:S01]  /*5ed0*/  @!UPT UIADD3 URZ, UPT, UPT, URZ, URZ, URZ ;  /* 0x000000fffffff290 */ /* 0x000fe2000fffe0ff */
[----:B------:R-:W-:Y:S11]  /*5ee0*/  @!P5 BRA `(.L_x_106) ;  /* 0x00000000000cd947 */ /* 0x000ff60003800000 */
[----:B------:R-:W-:Y:S04]  /*5ef0*/  SHF.L.U32 R3, R173, 0x1f, RZ ;  /* 0x0000001fad037819 */ /* 0x000fe800000006ff */
[----:B------:R-:W1:Y:S02]  /*5f00*/  SYNCS.PHASECHK.TRANS64.TRYWAIT P1, [UR43+0x50], R3 ;  /* 0x00005003ff0075a7 */ /* 0x000e64000802112b */
[----:B-1----:R-:W-:Y:S05]  /*5f10*/  @!P1 BRA `(.L_x_107) ;  /* 0x0000001c00c49947 */ /* 0x002fea0003800000 */
.L_x_106:
[----:B------:R-:W-:Y:S05]  /*5f20*/  BSYNC B0 ;  /* 0x0000000000007941 */ /* 0x000fea0003800000 */
.L_x_105:
[----:B------:R2:W4:Y:S01]  /*5f30*/  @P0 LDS.128 R92, [R168+UR43+0x200] ;  /* 0x0002002ba85c0984 */ /* 0x0005220008000c00 */
[----:B------:R-:W-:Y:S01]  /*5f40*/  UIADD3 UR4, UPT, UPT, UR43, 0x58, URZ ;  /* 0x000000582b047890 */ /* 0x000fe2000fffe0ff */
[----:B------:R-:W-:Y:S02]  /*5f50*/  LOP3.LUT R173, R173, 0x1, RZ, 0x3c, !PT ;  /* 0x00000001adad7812 */ /* 0x000fe400078e3cff */
[----:B------:R2:W1:Y:S01]  /*5f60*/  @P0 LDS.128 R96, [R178+0x10] ;  /* 0x00001000b2600984 */ /* 0x0004620000000c00 */
[----:B------:R-:W-:Y:S03]  /*5f70*/  UPRMT UR4, UR37, 0x654, UR4 ;  /* 0x0000065425047896 */ /* 0x000fe60008000004 */
[----:B------:R2:W1:Y:S04]  /*5f80*/  @P0 LDS.128 R88, [R177+0x20] ;  /* 0x00002000b1580984 */ /* 0x0004680000000c00 */
[----:B------:R2:W1:Y:S01]  /*5f90*/  @P0 LDS.128 R84, [R176+0x30] ;  /* 0x00003000b0540984 */ /* 0x0004620000000c00 */
[----:B------:R-:W-:Y:S01]  /*5fa0*/  @!PT LDS RZ, [RZ] ;  /* 0x00000000fffff984 */ /* 0x000fe20000000800 */
[----:B------:R-:W-:Y:S01]  /*5fb0*/  @!PT LDS RZ, [RZ] ;  /* 0x00000000fffff984 */ /* 0x000fe20000000800 */
[----:B------:R-:W-:Y:S01]  /*5fc0*/  @!PT LDS RZ, [RZ] ;  /* 0x00000000fffff984 */ /* 0x000fe20000000800 */
[----:B------:R-:W-:Y:S01]  /*5fd0*/  @!PT LDS RZ, [RZ] ;  /* 0x00000000fffff984 */ /* 0x000fe20000000800 */
[----:B------:R5:W-:Y:S06]  /*5fe0*/  MEMBAR.ALL.CTA ;  /* 0x0000000000007992 */ /* 0x000bec0000008000 */
[----:B-----5:R-:W5:Y:S02]  /*5ff0*/  FENCE.VIEW.ASYNC.S ;  /* 0x00000000000073c6 */ /* 0x020f640000000000 */
[----:B-----5:R-:W-:Y:S01]  /*6000*/  SYNCS.ARRIVE.TRANS64.RED.A1T0 RZ, [UR4], RZ ;  /* 0x000000ffffff79a7 */ /* 0x020fe20008100404 */
.L_x_104:
[----:B------:R-:W-:Y:S05]  /*6010*/  BSYNC B1 ;  /* 0x0000000000017941 */ /* 0x000fea0003800000 */
.L_x_103:
[----:B-1----:R-:W-:Y:S04]  /*6020*/  SHF.R.U32.HI R0, RZ, 0x15, R64 ;  /* 0x00000015ff007819 */ /* 0x002fe80000011640 */
[----:B------:R-:W-:Y:S01]  /*6030*/  LOP3.LUT P0, RZ, R0, 0x3, R169, 0x48, !PT ;  /* 0x0000000300ff7812 */ /* 0x000fe200078048a9 */
[----:B------:R-:W-:Y:S01]  /*6040*/  @!UPT UIADD3 URZ, UPT, UPT, URZ, URZ, URZ ;  /* 0x000000fffffff290 */ /* 0x000fe2000fffe0ff */
[----:B------:R-:W-:Y:S11]  /*6050*/  @P4 BRA `(.L_x_108) ;  /* 0x0000000000084947 */ /* 0x000ff60003800000 */
[----:B------:R-:W1:Y:S02]  /*6060*/  SYNCS.PHASECHK.TRANS64.TRYWAIT P1, [R181+URZ+0x90], R2 ;  /* 0x00009002b50075a7 */ /* 0x000e6400080211ff */
[----:B-1----:R-:W-:Y:S05]  /*6070*/  @!P1 BRA `(.L_x_109) ;  /* 0x0000001c00849947 */ /* 0x002fea0003800000 */
.L_x_108:
[----:B------:R-:W-:Y:S05]  /*6080*/  @!P0 BRA `(.L_x_110) ;  /* 0x0000000000408947 */ /* 0x000fea0003800000 */
[----:B------:R-:W1:Y:S01]  /*6090*/  LDCU.64 UR8, c[0x4][0x70] ;  /* 0x01000e00ff0877ac */ /* 0x000e620008000a00 */
[----:B------:R-:W-:Y:S01]  /*60a0*/  MOV R3, 0x0 ;  /* 0x0000000000037802 */ /* 0x000fe20000000f00 */
[----:B------:R-:W-:Y:S02]  /*60b0*/  HFMA2 R12, -RZ, RZ, 0, 5.9604644775390625e-08 ;  /* 0x00000001ff0c7431 */ /* 0x000fe400000001ff */
[----:B------:R-:W-:Y:S02]  /*60c0*/  IMAD.MOV.U32 R8, RZ, RZ, 0x192 ;  /* 0x00000192ff087424 */ /* 0x000fe400078e00ff */
[----:B------:R-:W-:Y:S01]  /*60d0*/  IMAD.MOV.U32 R13, RZ, RZ, RZ ;  /* 0x000000ffff0d7224 */ /* 0x000fe200078e00ff */
[----:B------:R-:W5:Y:S01]  /*60e0*/  LDCU.64 UR6, c[0x4][0x78] ;  /* 0x01000f00ff0677ac */ /* 0x000f620008000a00 */
[----:B------:R-:W2:Y:S01]  /*60f0*/  LDC.64 R2, c[0x4][R3] ;  /* 0x0100000003027b82 */ /* 0x000ea20000000a00 */
[----:B------:R-:W3:Y:S01]  /*6100*/  LDCU.64 UR4, c[0x4][0x10] ;  /* 0x01000200ff0477ac */ /* 0x000ee20008000a00 */
[----:B-1----:R-:W-:Y:S01]  /*6110*/  MOV R5, UR9 ;  /* 0x0000000900057c02 */ /* 0x002fe20008000f00 */
[----:B------:R-:W-:Y:S01]  /*6120*/  IMAD.U32 R4, RZ, RZ, UR8 ;  /* 0x00000008ff047e24 */ /* 0x000fe2000f8e00ff */
[----:B-----5:R-:W-:Y:S01]  /*6130*/  MOV R7, UR7 ;  /* 0x0000000700077c02 */ /* 0x020fe20008000f00 */
[----:B------:R-:W-:Y:S01]  /*6140*/  IMAD.U32 R6, RZ, RZ, UR6 ;  /* 0x00000006ff067e24 */ /* 0x000fe2000f8e00ff */
[----:B---3--:R-:W-:Y:S01]  /*6150*/  MOV R11, UR5 ;  /* 0x00000005000b7c02 */ /* 0x008fe20008000f00 */
[----:B------:R-:W-:Y:S02]  /*6160*/  IMAD.U32 R10, RZ, RZ, UR4 ;  /* 0x00000004ff0a7e24 */ /* 0x000fe4000f8e00ff */
[----:B------:R-:W-:Y:S07]  /*6170*/  LEPC R20, `(.L_x_110) ;  /* 0x000000001014794e */ /* 0x000fee0000000000 */
[----:B--2-4-:R-:W-:Y:S05]  /*6180*/  CALL.ABS.NOINC R2 ;  /* 0x0000000002007343 */ /* 0x014fea0003c00000 */
.L_x_110:
[----:B------:R-:W-:Y:S01]  /*6190*/  LOP3.LUT P0, RZ, R166, 0x60, RZ, 0xc0, !PT ;  /* 0x00000060a6ff7812 */ /* 0x000fe2000780c0ff */
[----:B------:R-:W-:Y:S05]  /*61a0*/  WARPSYNC.ALL ;  /* 0x0000000000007948 */ /* 0x000fea0003800000 */
[----:B------:R-:W-:Y:S01]  /*61b0*/  R2UR UR4, R64 ;  /* 0x00000000400472ca */ /* 0x000fe200000e0000 */
[----:B------:R-:W-:Y:S01]  /*61c0*/  BSSY.RECONVERGENT B0, `(.L_x_111) ;  /* 0x0000120000007945 */ /* 0x000fe20003800200 */
[-C--:B----4-:R-:W-:Y:S02]  /*61d0*/  F2FP.F16.E4M3.UNPACK_B R82, R92.reuse ;  /* 0x0000005cff52723e */ /* 0x090fe400020006ff */
[----:B------:R-:W-:Y:S02]  /*61e0*/  F2FP.F16.E4M3.UNPACK_B R109, R92.H1 ;  /* 0x0000005cff6d723e */ /* 0x000fe400030006ff */
[-C--:B------:R-:W-:Y:S01]  /*61f0*/  F2FP.F16.E4M3.UNPACK_B R107, R93.reuse ;  /* 0x0000005dff6b723e */ /* 0x080fe200020006ff */
[--C-:B------:R-:W-:Y:S01]  /*6200*/  HADD2.F32 R80, -RZ, R82.reuse.H0_H0 ;  /* 0x20000052ff507230 */ /* 0x100fe20000004100 */
[----:B------:R-:W-:Y:S01]  /*6210*/  F2FP.F16.E4M3.UNPACK_B R105, R93.H1 ;  /* 0x0000005dff69723e */ /* 0x000fe200030006ff */
[----:B------:R-:W-:Y:S01]  /*6220*/  HADD2.F32 R82, -RZ, R82.H1_H1 ;  /* 0x30000052ff527230 */ /* 0x000fe20000004100 */
[-C--:B------:R-:W-:Y:S01]  /*6230*/  F2FP.F16.E4M3.UNPACK_B R130, R84.reuse ;  /* 0x00000054ff82723e */ /* 0x080fe200020006ff */
[--C-:B------:R-:W-:Y:S01]  /*6240*/  HADD2.F32 R83, -RZ, R109.reuse.H0_H0 ;  /* 0x2000006dff537230 */ /* 0x100fe20000004100 */
[----:B------:R-:W-:Y:S01]  /*6250*/  F2FP.F16.E4M3.UNPACK_B R132, R84.H1 ;  /* 0x00000054ff84723e */ /* 0x000fe200030006ff */
[----:B------:R-:W1:Y:S01]  /*6260*/  LDTM.x64 R4, tmem[UR4] ;  /* 0x00000004000479ee */ /* 0x000e620008340000 */
[----:B------:R-:W-:Y:S01]  /*6270*/  NOP ;  /* 0x0000000000007918 */ /* 0x000fe20000000000 */
[----:B------:R-:W-:Y:S01]  /*6280*/  IADD3 R181, PT, PT, R181, 0xb0, RZ ;  /* 0x000000b0b5b57810 */ /* 0x000fe20007ffe0ff */
[--C-:B------:R-:W-:Y:S01]  /*6290*/  HADD2.F32 R129, -RZ, R130.reuse.H0_H0 ;  /* 0x20000082ff817230 */ /* 0x100fe20000004100 */
[----:B------:R-:W-:Y:S01]  /*62a0*/  F2FP.F16.E4M3.UNPACK_B R93, R94 ;  /* 0x0000005eff5d723e */ /* 0x000fe200020006ff */
[----:B------:R-:W-:Y:S01]  /*62b0*/  HADD2.F32 R130, -RZ, R130.H1_H1 ;  /* 0x30000082ff827230 */ /* 0x000fe20000004100 */
[----:B------:R-:W-:Y:S01]  /*62c0*/  LOP3.LUT R181, R181, 0xfefffff8, RZ, 0xc0, !PT ;  /* 0xfefffff8b5b57812 */ /* 0x000fe200078ec0ff */
[----:B------:R-:W-:Y:S01]  /*62d0*/  HADD2.F32 R84, -RZ, R109.H1_H1 ;  /* 0x3000006dff547230 */ /* 0x000fe20000004100 */
[-C--:B------:R-:W-:Y:S01]  /*62e0*/  F2FP.F16.E4M3.UNPACK_B R134, R85.reuse ;  /* 0x00000055ff86723e */ /* 0x080fe200020006ff */
[----:B------:R-:W-:Y:S01]  /*62f0*/  HADD2.F32 R131, -RZ, R132.H0_H0 ;  /* 0x20000084ff837230 */ /* 0x000fe20000004100 */
[----:B-1----:R1:W-:Y:S01]  /*6300*/  SYNCS.ARRIVE.TRANS64.RED.A1T0 RZ, [R181+URZ], RZ ;  /* 0x000000ffb5ff79a7 */ /* 0x0023e200081004ff */
[----:B------:R-:W-:Y:S01]  /*6310*/  F2FP.F16.E4M3.UNPACK_B R136, R85.H1 ;  /* 0x00000055ff88723e */ /* 0x000fe200030006ff */
[--C-:B------:R-:W-:Y:S01]  /*6320*/  HADD2.F32 R85, -RZ, R107.reuse.H0_H0 ;  /* 0x2000006bff557230 */ /* 0x100fe20000004100 */
[-C--:B------:R-:W-:Y:S01]  /*6330*/  F2FP.F16.E4M3.UNPACK_B R138, R86.reuse ;  /* 0x00000056ff8a723e */ /* 0x080fe200020006ff */
[--C-:B------:R-:W-:Y:S01]  /*6340*/  HADD2.F32 R133, -RZ, R134.reuse.H0_H0 ;  /* 0x20000086ff857230 */ /* 0x100fe20000004100 */
[----:B------:R-:W-:Y:S01]  /*6350*/  F2FP.F16.E4M3.UNPACK_B R140, R86.H1 ;  /* 0x00000056ff8c723e */ /* 0x000fe200030006ff */
[----:B------:R-:W-:Y:S01]  /*6360*/  HADD2.F32 R86, -RZ, R107.H1_H1 ;  /* 0x3000006bff567230 */ /* 0x000fe20000004100 */
[----:B------:R-:W-:Y:S01]  /*6370*/  F2FP.F16.E4M3.UNPACK_B R142, R87 ;  /* 0x00000057ff8e723e */ /* 0x000fe200020006ff */
[----:B------:R-:W-:Y:S01]  /*6380*/  HADD2.F32 R134, -RZ, R134.H1_H1 ;  /* 0x30000086ff867230 */ /* 0x000fe20000004100 */
[----:B------:R-:W-:Y:S01]  /*6390*/  F2FP.F16.E4M3.UNPACK_B R114, R88 ;  /* 0x00000058ff72723e */ /* 0x000fe200020006ff */
[--C-:B------:R-:W-:Y:S01]  /*63a0*/  HADD2.F32 R137, -RZ, R138.reuse.H0_H0 ;  /* 0x2000008aff897230 */ /* 0x100fe20000004100 */
[-C--:B------:R-:W-:Y:S01]  /*63b0*/  F2FP.F16.E4M3.UNPACK_B R118, R89.reuse ;  /* 0x00000059ff76723e */ /* 0x080fe200020006ff */
[----:B------:R-:W-:Y:S01]  /*63c0*/  HADD2.F32 R138, -RZ, R138.H1_H1 ;  /* 0x3000008aff8a7230 */ /* 0x000fe20000004100 */
[----:B------:R-:W-:Y:S01]  /*63d0*/  F2FP.F16.E4M3.UNPACK_B R120, R89.H1 ;  /* 0x00000059ff78723e */ /* 0x000fe200030006ff */
[C---:B---3--:R-:W-:Y:S01]  /*63e0*/  FMUL R4, R78.reuse, R4 ;  /* 0x000000044e047220 */ /* 0x048fe20000400000 */
[C---:B------:R-:W-:Y:S01]  /*63f0*/  FMUL R5, R78.reuse, R5 ;  /* 0x000000054e057220 */ /* 0x040fe20000400000 */
[C---:B------:R-:W-:Y:S01]  /*6400*/  FMUL R8, R78.reuse, R8 ;  /* 0x000000084e087220 */ /* 0x040fe20000400000 */
[C---:B------:R-:W-:Y:S01]  /*6410*/  FMUL R9, R78.reuse, R9 ;  /* 0x000000094e097220 */ /* 0x040fe20000400000 */
[C---:B------:R-:W-:Y:S01]  /*6420*/  FFMA R4, R81.reuse, R80, R4 ;  /* 0x0000005051047223 */ /* 0x040fe20000000004 */
[C---:B------:R-:W-:Y:S01]  /*6430*/  FFMA R5, R81.reuse, R82, R5 ;  /* 0x0000005251057223 */ /* 0x040fe20000000005 */
[----:B------:R-:W-:Y:S02]  /*6440*/  HADD2.F32 R89, -RZ, R93.H0_H0 ;  /* 0x2000005dff597230 */ /* 0x000fe40000004100 */
[C---:B------:R-:W-:Y:S01]  /*6450*/  FMUL R12, R78.reuse, R12 ;  /* 0x0000000c4e0c7220 */ /* 0x040fe20000400000 */
        /* <DEDUP_REMOVED lines=11> */
[--C-:B------:R-:W-:Y:S02]  /*6510*/  HADD2.F32 R113, -RZ, R114.reuse.H0_H0 ;  /* 0x20000072ff717230 */ /* 0x100fe40000004100 */
[C---:B------:R-:W-:Y:S01]  /*6520*/  FMUL R32, R78.reuse, R36 ;  /* 0x000000244e207220 */ /* 0x040fe20000400000 */
[----:B------:R-:W-:Y:S02]  /*6530*/  HADD2.F32 R114, -RZ, R114.H1_H1 ;  /* 0x30000072ff727230 */ /* 0x000fe40000004100 */
[C---:B------:R-:W-:Y:S01]  /*6540*/  FMUL R33, R78.reuse, R37 ;  /* 0x000000254e217220 */ /* 0x040fe20000400000 */
[--C-:B------:R-:W-:Y:S02]  /*6550*/  HADD2.F32 R117, -RZ, R118.reuse.H0_H0 ;  /* 0x20000076ff757230 */ /* 0x100fe40000004100 */
[C---:B------:R-:W-:Y:S01]  /*6560*/  FMUL R36, R78.reuse, R40 ;  /* 0x000000284e247220 */ /* 0x040fe20000400000 */
[----:B------:R-:W-:Y:S02]  /*6570*/  HADD2.F32 R118, -RZ, R118.H1_H1 ;  /* 0x30000076ff767230 */ /* 0x000fe40000004100 */
        /* <DEDUP_REMOVED lines=8> */
[----:B------:R-:W-:Y:S01]  /*6600*/  F2FP.F16.E4M3.UNPACK_B R92, R94.H1 ;  /* 0x0000005eff5c723e */ /* 0x000fe200030006ff */
[C---:B------:R-:W-:Y:S01]  /*6610*/  FMUL R53, R78.reuse, R57 ;  /* 0x000000394e357220 */ /* 0x040fe20000400000 */
[C---:B------:R-:W-:Y:S01]  /*6620*/  FMUL R56, R78.reuse, R60 ;  /* 0x0000003c4e387220 */ /* 0x040fe20000400000 */
[----:B------:R-:W-:Y:S01]  /*6630*/  F2FP.F16.E4M3.UNPACK_B R141, R87.H1 ;  /* 0x00000057ff8d723e */ /* 0x000fe200030006ff */
[C---:B------:R-:W-:Y:S01]  /*6640*/  FMUL R57, R78.reuse, R61 ;  /* 0x0000003d4e397220 */ /* 0x040fe20000400000 */
[----:B------:R-:W-:Y:S02]  /*6650*/  HADD2.F32 R80, -RZ, R142.H1_H1 ;  /* 0x3000008eff507230 */ /* 0x000fe40000004100 */
[C---:B------:R-:W-:Y:S01]  /*6660*/  FMUL R60, R78.reuse, R64 ;  /* 0x000000404e3c7220 */ /* 0x040fe20000400000 */
[----:B------:R-:W-:Y:S01]  /*6670*/  F2FP.F16.E4M3.UNPACK_B R116, R88.H1 ;  /* 0x00000058ff74723e */ /* 0x000fe200030006ff */
[C---:B------:R-:W-:Y:S01]  /*6680*/  FMUL R61, R78.reuse, R65 ;  /* 0x000000414e3d7220 */ /* 0x040fe20000400000 */
[C---:B------:R-:W-:Y:S01]  /*6690*/  FMUL R6, R78.reuse, R6 ;  /* 0x000000064e067220 */ /* 0x040fe20000400000 */
[----:B------:R-:W-:Y:S01]  /*66a0*/  F2FP.F16.E4M3.UNPACK_B R94, R95 ;  /* 0x0000005fff5e723e */ /* 0x000fe200020006ff */
[C---:B------:R-:W-:Y:S01]  /*66b0*/  FMUL R7, R78.reuse, R7 ;  /* 0x000000074e077220 */ /* 0x040fe20000400000 */
[----:B------:R-:W-:Y:S02]  /*66c0*/  HADD2.F32 R87, -RZ, R105.H0_H0 ;  /* 0x20000069ff577230 */ /* 0x000fe40000004100 */
[C---:B------:R-:W-:Y:S01]  /*66d0*/  FFMA R6, R81.reuse, R83, R6 ;  /* 0x0000005351067223 */ /* 0x040fe20000000006 */
[----:B------:R-:W-:Y:S01]  /*66e0*/  F2FP.F16.E4M3.UNPACK_B R122, R90 ;  /* 0x0000005aff7a723e */ /* 0x000fe200020006ff */
[C---:B------:R-:W-:Y:S01]  /*66f0*/  FFMA R7, R81.reuse, R84, R7 ;  /* 0x0000005451077223 */ /* 0x040fe20000000007 */
[C---:B------:R-:W-:Y:S01]  /*6700*/  FFMA R8, R81.reuse, R85, R8 ;  /* 0x0000005551087223 */ /* 0x040fe20000000008 */
[----:B------:R-:W-:Y:S01]  /*6710*/  F2FP.F16.E4M3.UNPACK_B R124, R90.H1 ;  /* 0x0000005aff7c723e */ /* 0x000fe200030006ff */
[----:B------:R-:W-:Y:S01]  /*6720*/  FFMA R9, R81, R86, R9 ;  /* 0x0000005651097223 */ /* 0x000fe20000000009 */
[----:B------:R-:W-:Y:S01]  /*6730*/  HADD2.F32 R90, -RZ, R93.H1_H1 ;  /* 0x3000005dff5a7230 */ /* 0x000fe20000004100 */
[----:B------:R-:W-:Y:S01]  /*6740*/  F2FP.SATFINITE.E4M3.F32.PACK_AB_MERGE_C R156, R7, R6, RZ ;  /* 0x00000006079c723e */ /* 0x000fe200048070ff */
[----:B------:R-:W-:Y:S02]  /*6750*/  HADD2.F32 R93, -RZ, R94.H0_H0 ;  /* 0x2000005eff5d7230 */ /* 0x000fe40000004100 */
[C---:B------:R-:W-:Y:S01]  /*6760*/  FMUL R10, R78.reuse, R10 ;  /* 0x0000000a4e0a7220 */ /* 0x040fe20000400000 */
[----:B------:R-:W-:Y:S01]  /*6770*/  HADD2.F32 R88, -RZ, R105.H1_H1 ;  /* 0x30000069ff587230 */ /* 0x000fe20000004100 */
[----:B------:R-:W-:Y:S01]  /*6780*/  F2FP.SATFINITE.E4M3.F32.PACK_AB_MERGE_C R156, R5, R4, R156 ;  /* 0x00000004059c723e */ /* 0x000fe2000480709c */
[--C-:B------:R-:W-:Y:S02]  /*6790*/  HADD2.F32 R121, -RZ, R122.reuse.H0_H0 ;  /* 0x2000007aff797230 */ /* 0x100fe40000004100 */
[C---:B------:R-:W-:Y:S01]  /*67a0*/  FFMA R10, R81.reuse, R87, R10 ;  /* 0x00000057510a7223 */ /* 0x040fe2000000000a */
[----:B------:R-:W-:Y:S02]  /*67b0*/  HADD2.F32 R122, -RZ, R122.H1_H1 ;  /* 0x3000007aff7a7230 */ /* 0x000fe40000004100 */
[C---:B------:R-:W-:Y:S01]  /*67c0*/  FMUL R11, R78.reuse, R11 ;  /* 0x0000000b4e0b7220 */ /* 0x040fe20000400000 */
[----:B------:R-:W-:Y:S01]  /*67d0*/  F2FP.F16.E4M3.UNPACK_B R103, R95.H1 ;  /* 0x0000005fff67723e */ /* 0x000fe200030006ff */
[----:B------:R-:W-:Y:S01]  /*67e0*/  HADD2.F32 R95, -RZ, R94.H1_H1 ;  /* 0x3000005eff5f7230 */ /* 0x000fe20000004100 */
[-C--:B------:R-:W-:Y:S01]  /*67f0*/  F2FP.F16.E4M3.UNPACK_B R126, R91.reuse ;  /* 0x0000005bff7e723e */ /* 0x080fe200020006ff */
[C---:B------:R-:W-:Y:S01]  /*6800*/  FFMA R11, R81.reuse, R88, R11 ;  /* 0x00000058510b7223 */ /* 0x040fe2000000000b */
[----:B------:R-:W-:Y:S01]  /*6810*/  F2FP.F16.E4M3.UNPACK_B R128, R91.H1 ;  /* 0x0000005bff80723e */ /* 0x000fe200030006ff */
[----:B------:R-:W-:Y:S02]  /*6820*/  HADD2.F32 R91, -RZ, R92.H0_H0 ;  /* 0x2000005cff5b7230 */ /* 0x000fe40000004100 */
[C---:B------:R-:W-:Y:S01]  /*6830*/  FFMA R12, R81.reuse, R89, R12 ;  /* 0x00000059510c7223 */ /* 0x040fe2000000000c */
[----:B------:R-:W-:Y:S01]  /*6840*/  FFMA R13, R81, R90, R13 ;  /* 0x0000005a510d7223 */ /* 0x000fe2000000000d */
[----:B------:R-:W-:Y:S01]  /*6850*/  F2FP.SATFINITE.E4M3.F32.PACK_AB_MERGE_C R157, R11, R10, RZ ;  /* 0x0000000a0b9d723e */ /* 0x000fe200048070ff */
[--C-:B------:R-:W-:Y:S01]  /*6860*/  HADD2.F32 R125, -RZ, R126.reuse.H0_H0 ;  /* 0x2000007eff7d7230 */ /* 0x100fe20000004100 */
[----:B------:R-:W-:Y:S01]  /*6870*/  F2FP.F16.E4M3.UNPACK_B R101, R96 ;  /* 0x00000060ff65723e */ /* 0x000fe200020006ff */
[----:B------:R-:W-:Y:S01]  /*6880*/  HADD2.F32 R126, -RZ, R126.H1_H1 ;  /* 0x3000007eff7e7230 */ /* 0x000fe20000004100 */
[----:B------:R-:W-:Y:S01]  /*6890*/  F2FP.SATFINITE.E4M3.F32.PACK_AB_MERGE_C R157, R9, R8, R157 ;  /* 0x00000008099d723e */ /* 0x000fe2000480709d */
[----:B------:R-:W-:Y:S02]  /*68a0*/  HADD2.F32 R83, -RZ, R142.H0_H0 ;  /* 0x2000008eff537230 */ /* 0x000fe40000004100 */
[C---:B------:R-:W-:Y:S01]  /*68b0*/  FMUL R14, R78.reuse, R14 ;  /* 0x0000000e4e0e7220 */ /* 0x040fe20000400000 */
[----:B------:R-:W-:Y:S02]  /*68c0*/  HADD2.F32 R92, -RZ, R92.H1_H1 ;  /* 0x3000005cff5c7230 */ /* 0x000fe40000004100 */
[C---:B------:R-:W-:Y:S01]  /*68d0*/  FMUL R15, R78.reuse, R15 ;  /* 0x0000000f4e0f7220 */ /* 0x040fe20000400000 */
[----:B------:R-:W-:Y:S01]  /*68e0*/  F2FP.F16.E4M3.UNPACK_B R100, R96.H1 ;  /* 0x00000060ff64723e */ /* 0x000fe200030006ff */
[--C-:B------:R-:W-:Y:S02]  /*68f0*/  HADD2.F32 R94, -RZ, R103.reuse.H0_H0 ;  /* 0x20000067ff5e7230 */ /* 0x100fe40000004100 */
[C---:B------:R-:W-:Y:S01]  /*6900*/  FFMA R14, R81.reuse, R91, R14 ;  /* 0x0000005b510e7223 */ /* 0x040fe2000000000e */
[C---:B------:R-:W-:Y:S01]  /*6910*/  FFMA R15, R81.reuse, R92, R15 ;  /* 0x0000005c510f7223 */ /* 0x040fe2000000000f */
[C---:B------:R-:W-:Y:S01]  /*6920*/  FFMA R0, R81.reuse, R93, R0 ;  /* 0x0000005d51007223 */ /* 0x040fe20000000000 */
[----:B------:R-:W-:Y:S01]  /*6930*/  FFMA R2, R81, R95, R2 ;  /* 0x0000005f51027223 */ /* 0x000fe20000000002 */
[-C--:B------:R-:W-:Y:S01]  /*6940*/  F2FP.F16.E4M3.UNPACK_B R102, R97.reuse ;  /* 0x00000061ff66723e */ /* 0x080fe200020006ff */
[----:B------:R-:W-:Y:S01]  /*6950*/  HADD2.F32 R96, -RZ, R103.H1_H1 ;  /* 0x30000067ff607230 */ /* 0x000fe20000004100 */
[----:B------:R-:W-:Y:S01]  /*6960*/  F2FP.SATFINITE.E4M3.F32.PACK_AB_MERGE_C R158, R15, R14, RZ ;  /* 0x0000000e0f9e723e */ /* 0x000fe200048070ff */
[C---:B------:R-:W-:Y:S01]  /*6970*/  FMUL R3, R78.reuse, R18 ;  /* 0x000000124e037220 */ /* 0x040fe20000400000 */
[----:B------:R-:W-:Y:S01]  /*6980*/  F2FP.F16.E4M3.UNPACK_B R104, R97.H1 ;  /* 0x00000061ff68723e */ /* 0x000fe200030006ff */
[--C-:B------:R-:W-:Y:S01]  /*6990*/  HADD2.F32 R97, -RZ, R101.reuse.H0_H0 ;  /* 0x20000065ff617230 */ /* 0x100fe20000004100 */
[----:B------:R-:W-:Y:S01]  /*69a0*/  F2FP.SATFINITE.E4M3.F32.PACK_AB_MERGE_C R158, R13, R12, R158 ;  /* 0x0000000c0d9e723e */ /* 0x000fe2000480709e */
[C---:B------:R-:W-:Y:S01]  /*69b0*/  FFMA R3, R81.reuse, R94, R3 ;  /* 0x0000005e51037223 */ /* 0x040fe20000000003 */
[-C--:B------:R-:W-:Y:S01]  /*69c0*/  F2FP.F16.E4M3.UNPACK_B R106, R98.reuse ;  /* 0x00000062ff6a723e */ /* 0x080fe200020006ff */
[C---:B------:R-:W-:Y:S01]  /*69d0*/  FMUL R19, R78.reuse, R19 ;  /* 0x000000134e137220 */ /* 0x040fe20000400000 */
[----:B------:R-:W-:Y:S01]  /*69e0*/  F2FP.F16.E4M3.UNPACK_B R108, R98.H1 ;  /* 0x00000062ff6c723e */ /* 0x000fe200030006ff */
[----:B------:R-:W-:Y:S01]  /*69f0*/  HADD2.F32 R98, -RZ, R101.H1_H1 ;  /* 0x30000065ff627230 */ /* 0x000fe20000004100 */
[-C--:B------:R-:W-:Y:S01]  /*6a00*/  F2FP.F16.E4M3.UNPACK_B R110, R99.reuse ;  /* 0x00000063ff6e723e */ /* 0x080fe200020006ff */
[----:B------:R-:W-:Y:S01]  /*6a10*/  HADD2.F32 R101, -RZ, R102.H0_H0 ;  /* 0x20000066ff657230 */ /* 0x000fe20000004100 */
[----:B------:R-:W-:Y:S01]  /*6a20*/  F2FP.F16.E4M3.UNPACK_B R112, R99.H1 ;  /* 0x00000063ff70723e */ /* 0x000fe200030006ff */
[----:B------:R-:W-:Y:S02]  /*6a30*/  HADD2.F32 R99, -RZ, R100.H0_H0 ;  /* 0x20000064ff637230 */ /* 0x000fe40000004100 */
[C---:B------:R-:W-:Y:S01]  /*6a40*/  FFMA R19, R81.reuse, R96, R19 ;  /* 0x0000006051137223 */ /* 0x040fe20000000013 */
[C---:B------:R-:W-:Y:S01]  /*6a50*/  FFMA R16, R81.reuse, R97, R16 ;  /* 0x0000006151107223 */ /* 0x040fe20000000010 */
[----:B------:R-:W-:Y:S01]  /*6a60*/  FFMA R17, R81, R98, R17 ;  /* 0x0000006251117223 */ /* 0x000fe20000000011 */
[----:B------:R-:W-:Y:S02]  /*6a70*/  HADD2.F32 R102, -RZ, R102.H1_H1 ;  /* 0x30000066ff667230 */ /* 0x000fe40000004100 */
[----:B------:R-:W-:Y:S01]  /*6a80*/  FMUL R18, R78, R22 ;  /* 0x000000164e127220 */ /* 0x000fe20000400000 */
[----:B------:R-:W-:Y:S01]  /*6a90*/  HADD2.F32 R100, -RZ, R100.H1_H1 ;  /* 0x30000064ff647230 */ /* 0x000fe20000004100 */
[----:B------:R-:W-:Y:S01]  /*6aa0*/  F2FP.SATFINITE.E4M3.F32.PACK_AB_MERGE_C R159, R19, R3, RZ ;  /* 0x00000003139f723e */ /* 0x000fe200048070ff */
[--C-:B------:R-:W-:Y:S02]  /*6ab0*/  HADD2.F32 R105, -RZ, R106.reuse.H0_H0 ;  /* 0x2000006aff697230 */ /* 0x100fe40000004100 */
[C---:B------:R-:W-:Y:S01]  /*6ac0*/  FFMA R18, R81.reuse, R99, R18 ;  /* 0x0000006351127223 */ /* 0x040fe20000000012 */
[----:B------:R-:W-:Y:S01]  /*6ad0*/  HADD2.F32 R106, -RZ, R106.H1_H1 ;  /* 0x3000006aff6a7230 */ /* 0x000fe20000004100 */
[----:B------:R-:W-:Y:S01]  /*6ae0*/  F2FP.SATFINITE.E4M3.F32.PACK_AB_MERGE_C R159, R2, R0, R159 ;  /* 0x00000000029f723e */ /* 0x000fe2000480709f */
[----:B------:R-:W-:Y:S02]  /*6af0*/  HADD2.F32 R109, -RZ, R110.H0_H0 ;  /* 0x2000006eff6d7230 */ /* 0x000fe40000004100 */
[C---:B------:R-:W-:Y:S01]  /*6b00*/  FMUL R23, R78.reuse, R23 ;  /* 0x000000174e177220 */ /* 0x040fe20000400000 */
[--C-:B------:R-:W-:Y:S02]  /*6b10*/  HADD2.F32 R103, -RZ, R104.reuse.H0_H0 ;  /* 0x20000068ff677230 */ /* 0x100fe40000004100 */
[C---:B------:R-:W-:Y:S01]  /*6b20*/  FMUL R22, R78.reuse, R26 ;  /* 0x0000001a4e167220 */ /* 0x040fe20000400000 */
[----:B------:R-:W-:Y:S01]  /*6b30*/  HADD2.F32 R104, -RZ, R104.H1_H1 ;  /* 0x30000068ff687230 */ /* 0x000fe20000004100 */
[----:B------:R1:W-:Y:S01]  /*6b40*/  STS.128 [R168+UR43+0x2200], R156 ;  /* 0x0022009ca8007988 */ /* 0x0003e20008000c2b */
[C---:B------:R-:W-:Y:S01]  /*6b50*/  FFMA R23, R81.reuse, R100, R23 ;  /* 0x0000006451177223 */ /* 0x040fe20000000017 */
[C---:B------:R-:W-:Y:S01]  /*6b60*/  FFMA R20, R81.reuse, R101, R20 ;  /* 0x0000006551147223 */ /* 0x040fe20000000014 */
[C---:B------:R-:W-:Y:S01]  /*6b70*/  FFMA R21, R81.reuse, R102, R21 ;  /* 0x0000006651157223 */ /* 0x040fe20000000015 */
[----:B------:R-:W-:Y:S01]  /*6b80*/  FFMA R22, R81, R103, R22 ;  /* 0x0000006751167223 */ /* 0x000fe20000000016 */
[----:B------:R-:W-:Y:S01]  /*6b90*/  HADD2.F32 R110, -RZ, R110.H1_H1 ;  /* 0x3000006eff6e7230 */ /* 0x000fe20000004100 */
[----:B------:R-:W-:Y:S01]  /*6ba0*/  F2FP.SATFINITE.E4M3.F32.PACK_AB_MERGE_C R160, R23, R18, RZ ;  /* 0x0000001217a0723e */ /* 0x000fe200048070ff */
[C---:B------:R-:W-:Y:S01]  /*6bb0*/  FMUL R27, R78.reuse, R27 ;  /* 0x0000001b4e1b7220 */ /* 0x040fe20000400000 */
[--C-:B------:R-:W-:Y:S02]  /*6bc0*/  HADD2.F32 R107, -RZ, R108.reuse.H0_H0 ;  /* 0x2000006cff6b7230 */ /* 0x100fe40000004100 */
[C---:B------:R-:W-:Y:S01]  /*6bd0*/  FMUL R26, R78.reuse, R30 ;  /* 0x0000001e4e1a7220 */ /* 0x040fe20000400000 */
[----:B------:R-:W-:Y:S01]  /*6be0*/  HADD2.F32 R108, -RZ, R108.H1_H1 ;  /* 0x3000006cff6c7230 */ /* 0x000fe20000004100 */
[----:B------:R-:W-:Y:S01]  /*6bf0*/  F2FP.SATFINITE.E4M3.F32.PACK_AB_MERGE_C R160, R17, R16, R160 ;  /* 0x0000001011a0723e */ /* 0x000fe200048070a0 */
[C---:B------:R-:W-:Y:S01]  /*6c00*/  FFMA R27, R81.reuse, R104, R27 ;  /* 0x00000068511b7223 */ /* 0x040fe2000000001b */
[C---:B------:R-:W-:Y:S01]  /*6c10*/  FFMA R24, R81.reuse, R105, R24 ;  /* 0x0000006951187223 */ /* 0x040fe20000000018 */
[C---:B------:R-:W-:Y:S01]  /*6c20*/  FFMA R25, R81.reuse, R106, R25 ;  /* 0x0000006a51197223 */ /* 0x040fe20000000019 */
[----:B------:R-:W-:Y:S01]  /*6c30*/  FFMA R26, R81, R107, R26 ;  /* 0x0000006b511a7223 */ /* 0x000fe2000000001a */
[C---:B------:R-:W-:Y:S01]  /*6c40*/  FMUL R31, R78.reuse, R31 ;  /* 0x0000001f4e1f7220 */ /* 0x040fe20000400000 */
[--C-:B------:R-:W-:Y:S01]  /*6c50*/  HADD2.F32 R111, -RZ, R112.reuse.H0_H0 ;  /* 0x20000070ff6f7230 */ /* 0x100fe20000004100 */
[----:B------:R-:W-:Y:S01]  /*6c60*/  F2FP.SATFINITE.E4M3.F32.PACK_AB_MERGE_C R161, R27, R22, RZ ;  /* 0x000000161ba1723e */ /* 0x000fe200048070ff */
[----:B------:R-:W-:Y:S02]  /*6c70*/  HADD2.F32 R112, -RZ, R112.H1_H1 ;  /* 0x30000070ff707230 */ /* 0x000fe40000004100 */
[C---:B------:R-:W-:Y:S01]  /*6c80*/  FFMA R31, R81.reuse, R108, R31 ;  /* 0x0000006c511f7223 */ /* 0x040fe2000000001f */
[----:B------:R-:W-:Y:S01]  /*6c90*/  FFMA R28, R81, R109, R28 ;  /* 0x0000006d511c7223 */ /* 0x000fe2000000001c */
[----:B------:R-:W-:Y:S01]  /*6ca0*/  F2FP.SATFINITE.E4M3.F32.PACK_AB_MERGE_C R161, R21, R20, R161 ;  /* 0x0000001415a1723e */ /* 0x000fe200048070a1 */
[----:B------:R-:W-:Y:S01]  /*6cb0*/  FFMA R29, R81, R110, R29 ;  /* 0x0000006e511d7223 */ /* 0x000fe2000000001d */
[C---:B------:R-:W-:Y:S01]  /*6cc0*/  FMUL R30, R78.reuse, R34 ;  /* 0x000000224e1e7220 */ /* 0x040fe20000400000 */
[----:B------:R-:W-:Y:S01]  /*6cd0*/  F2FP.SATFINITE.E4M3.F32.PACK_AB_MERGE_C R162, R31, R26, RZ ;  /* 0x0000001a1fa2723e */ /* 0x000fe200048070ff */
[C---:B------:R-:W-:Y:S01]  /*6ce0*/  FMUL R35, R78.reuse, R35 ;  /* 0x000000234e237220 */ /* 0x040fe20000400000 */
[--C-:B------:R-:W-:Y:S02]  /*6cf0*/  HADD2.F32 R115, -RZ, R116.reuse.H0_H0 ;  /* 0x20000074ff737230 */ /* 0x100fe40000004100 */
[----:B------:R-:W-:Y:S01]  /*6d00*/  FFMA R30, R81, R111, R30 ;  /* 0x0000006f511e7223 */ /* 0x000fe2000000001e */
[----:B------:R-:W-:Y:S01]  /*6d10*/  F2FP.SATFINITE.E4M3.F32.PACK_AB_MERGE_C R162, R25, R24, R162 ;  /* 0x0000001819a2723e */ /* 0x000fe200048070a2 */
[C---:B------:R-:W-:Y:S01]  /*6d20*/  FFMA R35, R81.reuse, R112, R35 ;  /* 0x0000007051237223 */ /* 0x040fe20000000023 */
[C---:B------:R-:W-:Y:S01]  /*6d30*/  FFMA R32, R81.reuse, R113, R32 ;  /* 0x0000007151207223 */ /* 0x040fe20000000020 */
[----:B------:R-:W-:Y:S01]  /*6d40*/  FFMA R33, R81, R114, R33 ;  /* 0x0000007251217223 */ /* 0x000fe20000000021 */
[----:B------:R-:W-:Y:S02]  /*6d50*/  HADD2.F32 R116, -RZ, R116.H1_H1 ;  /* 0x30000074ff747230 */ /* 0x000fe40000004100 */
        /* <DEDUP_REMOVED lines=9> */
[----:B------:R-:W-:Y:S01]  /*6df0*/  HADD2.F32 R120, -RZ, R120.H1_H1 ;  /* 0x30000078ff787230 */ /* 0x000fe20000004100 */
[----:B------:R1:W-:Y:S01]  /*6e00*/  STS.128 [R178+0x2010], R160 ;  /* 0x002010a0b2007388 */ /* 0x0003e20000000c00 */
[----:B------:R-:W-:Y:S01]  /*6e10*/  F2FP.SATFINITE.E4M3.F32.PACK_AB_MERGE_C R184, R39, R34, RZ ;  /* 0x0000002227b8723e */ /* 0x000fe200048070ff */
[C---:B------:R-:W-:Y:S01]  /*6e20*/  FMUL R38, R78.reuse, R42 ;  /* 0x0000002a4e267220 */ /* 0x040fe20000400000 */
[C---:B------:R-:W-:Y:S01]  /*6e30*/  FMUL R43, R78.reuse, R43 ;  /* 0x0000002b4e2b7220 */ /* 0x040fe20000400000 */
[--C-:B------:R-:W-:Y:S01]  /*6e40*/  HADD2.F32 R123, -RZ, R124.reuse.H0_H0 ;  /* 0x2000007cff7b7230 */ /* 0x100fe20000004100 */
[----:B------:R-:W-:Y:S01]  /*6e50*/  F2FP.SATFINITE.E4M3.F32.PACK_AB_MERGE_C R184, R33, R32, R184 ;  /* 0x0000002021b8723e */ /* 0x000fe200048070b8 */
[C---:B------:R-:W-:Y:S01]  /*6e60*/  FFMA R38, R81.reuse, R119, R38 ;  /* 0x0000007751267223 */ /* 0x040fe20000000026 */
        /* <DEDUP_REMOVED lines=12> */
[C---:B------:R-:W-:Y:S01]  /*6f30*/  FFMA R45, R81.reuse, R126, R45 ;  /* 0x0000007e512d7223 */ /* 0x040fe2000000002d */
[----:B------:R-:W-:Y:S02]  /*6f40*/  HADD2.F32 R128, -RZ, R128.H1_H1 ;  /* 0x30000080ff807230 */ /* 0x000fe40000004100 */
[C---:B------:R-:W-:Y:S01]  /*6f50*/  FMUL R46, R78.reuse, R50 ;  /* 0x000000324e2e7220 */ /* 0x040fe20000400000 */
[C---:B------:R-:W-:Y:S01]  /*6f60*/  FMUL R51, R78.reuse, R51 ;  /* 0x000000334e337220 */ /* 0x040fe20000400000 */
[----:B------:R-:W-:Y:S02]  /*6f70*/  HADD2.F32 R132, -RZ, R132.H1_H1 ;  /* 0x30000084ff847230 */ /* 0x000fe40000004100 */
[C---:B------:R-:W-:Y:S01]  /*6f80*/  FMUL R50, R78.reuse, R54 ;  /* 0x000000364e327220 */ /* 0x040fe20000400000 */
[C---:B------:R-:W-:Y:S01]  /*6f90*/  FFMA R46, R81.reuse, R127, R46 ;  /* 0x0000007f512e7223 */ /* 0x040fe2000000002e */
[C---:B------:R-:W-:Y:S01]  /*6fa0*/  FFMA R51, R81.reuse, R128, R51 ;  /* 0x0000008051337223 */ /* 0x040fe20000000033 */
[C---:B------:R-:W-:Y:S01]  /*6fb0*/  FMUL R55, R78.reuse, R55 ;  /* 0x000000374e377220 */ /* 0x040fe20000400000 */
[C---:B------:R-:W-:Y:S01]  /*6fc0*/  FFMA R48, R81.reuse, R129, R48 ;  /* 0x0000008151307223 */ /* 0x040fe20000000030 */
[C---:B------:R-:W-:Y:S01]  /*6fd0*/  FFMA R49, R81.reuse, R130, R49 ;  /* 0x0000008251317223 */ /* 0x040fe20000000031 */
[--C-:B------:R-:W-:Y:S02]  /*6fe0*/  HADD2.F32 R135, -RZ, R136.reuse.H0_H0 ;  /* 0x20000088ff877230 */ /* 0x100fe40000004100 */
[C---:B------:R-:W-:Y:S01]  /*6ff0*/  FFMA R50, R81.reuse, R131, R50 ;  /* 0x0000008351327223 */ /* 0x040fe20000000032 */
[----:B------:R-:W-:Y:S02]  /*7000*/  HADD2.F32 R136, -RZ, R136.H1_H1 ;  /* 0x30000088ff887230 */ /* 0x000fe40000004100 */
[C---:B------:R-:W-:Y:S01]  /*7010*/  FMUL R54, R78.reuse, R58 ;  /* 0x0000003a4e367220 */ /* 0x040fe20000400000 */
        /* <DEDUP_REMOVED lines=16> */
[----:B------:R-:W-:Y:S01]  /*7120*/  FFMA R63, R81, R140, R63 ;  /* 0x0000008c513f7223 */ /* 0x000fe2000000003f */
[----:B------:R-:W-:Y:S01]  /*7130*/  FMUL R67, R78, R67 ;  /* 0x000000434e437220 */ /* 0x000fe20000400000 */
[----:B------:R-:W-:Y:S01]  /*7140*/  F2FP.SATFINITE.E4M3.F32.PACK_AB_MERGE_C R186, R47, R42, RZ ;  /* 0x0000002a2fba723e */ /* 0x000fe200048070ff */
[----:B------:R-:W-:Y:S01]  /*7150*/  FFMA R60, R81, R83, R60 ;  /* 0x00000053513c7223 */ /* 0x000fe2000000003c */
[----:B------:R-:W-:Y:S01]  /*7160*/  F2FP.SATFINITE.E4M3.F32.PACK_AB_MERGE_C R187, R51, R46, RZ ;  /* 0x0000002e33bb723e */ /* 0x000fe200048070ff */
[C---:B------:R-:W-:Y:S01]  /*7170*/  FFMA R61, R81.reuse, R80, R61 ;  /* 0x00000050513d7223 */ /* 0x040fe2000000003d */
[C---:B------:R-:W-:Y:S01]  /*7180*/  FFMA R62, R81.reuse, R85, R62 ;  /* 0x00000055513e7223 */ /* 0x040fe2000000003e */
[----:B------:R-:W-:Y:S01]  /*7190*/  FFMA R67, R81, R82, R67 ;  /* 0x0000005251437223 */ /* 0x000fe20000000043 */
[----:B------:R-:W-:Y:S02]  /*71a0*/  F2FP.SATFINITE.E4M3.F32.PACK_AB_MERGE_C R186, R41, R40, R186 ;  /* 0x0000002829ba723e */ /* 0x000fe400048070ba */
[----:B------:R-:W-:Y:S02]  /*71b0*/  F2FP.SATFINITE.E4M3.F32.PACK_AB_MERGE_C R187, R45, R44, R187 ;  /* 0x0000002c2dbb723e */ /* 0x000fe400048070bb */
[----:B------:R-:W-:Y:S02]  /*71c0*/  F2FP.SATFINITE.E4M3.F32.PACK_AB_MERGE_C R188, R55, R50, RZ ;  /* 0x0000003237bc723e */ /* 0x000fe400048070ff */
[----:B------:R-:W-:Y:S01]  /*71d0*/  F2FP.SATFINITE.E4M3.F32.PACK_AB_MERGE_C R189, R59, R54, RZ ;  /* 0x000000363bbd723e */ /* 0x000fe200048070ff */
[----:B------:R1:W-:Y:S01]  /*71e0*/  STS.128 [R177+0x2020], R184 ;  /* 0x002020b8b1007388 */ /* 0x0003e20000000c00 */
[----:B------:R-:W-:Y:S02]  /*71f0*/  F2FP.SATFINITE.E4M3.F32.PACK_AB_MERGE_C R190, R63, R58, RZ ;  /* 0x0000003a3fbe723e */ /* 0x000fe400048070ff */
[----:B------:R-:W-:Y:S02]  /*7200*/  F2FP.SATFINITE.E4M3.F32.PACK_AB_MERGE_C R183, R67, R62, RZ ;  /* 0x0000003e43b7723e */ /* 0x000fe400048070ff */
[----:B------:R-:W-:Y:S02]  /*7210*/  F2FP.SATFINITE.E4M3.F32.PACK_AB_MERGE_C R188, R49, R48, R188 ;  /* 0x0000003031bc723e */ /* 0x000fe400048070bc */
[----:B------:R-:W-:Y:S02]  /*7220*/  F2FP.SATFINITE.E4M3.F32.PACK_AB_MERGE_C R189, R53, R52, R189 ;  /* 0x0000003435bd723e */ /* 0x000fe400048070bd */
[----:B------:R-:W-:Y:S02]  /*7230*/  F2FP.SATFINITE.E4M3.F32.PACK_AB_MERGE_C R190, R57, R56, R190 ;  /* 0x0000003839be723e */ /* 0x000fe400048070be */
[----:B------:R-:W-:Y:S02]  /*7240*/  F2FP.SATFINITE.E4M3.F32.PACK_AB_MERGE_C R191, R61, R60, R183 ;  /* 0x0000003c3dbf723e */ /* 0x000fe400048070b7 */
[----:B------:R-:W-:Y:S03]  /*7250*/  IADD3 R76, PT, PT, R76, 0x1, RZ ;  /* 0x000000014c4c7810 */ /* 0x000fe60007ffe0ff */
[----:B------:R1:W-:Y:S01]  /*7260*/  STS.128 [R176+0x2030], R188 ;  /* 0x002030bcb0007388 */ /* 0x0003e20000000c00 */
[----:B------:R-:W-:Y:S01]  /*7270*/  @!PT LDS RZ, [RZ] ;  /* 0x00000000fffff984 */ /* 0x000fe20000000800 */
[----:B------:R-:W-:Y:S01]  /*7280*/  @!PT LDS RZ, [RZ] ;  /* 0x00000000fffff984 */ /* 0x000fe20000000800 */
[----:B------:R-:W-:Y:S01]  /*7290*/  @!PT LDS RZ, [RZ] ;  /* 0x00000000fffff984 */ /* 0x000fe20000000800 */
[----:B------:R-:W-:Y:S01]  /*72a0*/  @!PT LDS RZ, [RZ] ;  /* 0x00000000fffff984 */ /* 0x000fe20000000800 */
[----:B------:R3:W-:Y:S07]  /*72b0*/  MEMBAR.ALL.CTA ;  /* 0x0000000000007992 */ /* 0x0007ee0000008000 */
[----:B---3--:R-:W3:Y:S02]  /*72c0*/  FENCE.VIEW.ASYNC.S ;  /* 0x00000000000073c6 */ /* 0x008ee40000000000 */
[----:B---3--:R-:W-:Y:S06]  /*72d0*/  BAR.SYNC.DEFER_BLOCKING 0x1, 0x80 ;  /* 0x0042000000007b1d */ /* 0x008fec0000010000 */
[----:B------:R-:W-:Y:S05]  /*72e0*/  @P0 BRA `(.L_x_112) ;  /* 0x0000000000340947 */ /* 0x000fea0003800000 */
[----:B------:R-:W-:Y:S01]  /*72f0*/  UIADD3 UR12, UPT, UPT, UR43, 0x2200, URZ ;  /* 0x000022002b0c7890 */ /* 0x000fe2000fffe0ff */
[----:B------:R-:W-:Y:S01]  /*7300*/  R2UR UR9, R164 ;  /* 0x00000000a40972ca */ /* 0x000fe200000e0000 */
[----:B------:R-:W-:Y:S01]  /*7310*/  UIADD3 UR10, UP0, UPT, UR46, 0x680, URZ ;  /* 0x000006802e0a7890 */ /* 0x000fe2000ff1e0ff */
[----:B------:R-:W-:Y:S01]  /*7320*/  R2UR UR8, R155 ;  /* 0x000000009b0872ca */ /* 0x000fe200000e0000 */
[----:B------:R-:W-:Y:S02]  /*7330*/  UMOV UR7, UR36 ;  /* 0x0000002400077c82 */ /* 0x000fe40008000000 */
[----:B------:R-:W-:Y:S01]  /*7340*/  IMAD.U32 R179, RZ, RZ, UR12 ;  /* 0x0000000cffb37e24 */ /* 0x000fe2000f8e00ff */
[----:B------:R-:W-:Y:S04]  /*7350*/  UIADD3.X UR11, UPT, UPT, URZ, UR47, URZ, UP0, !UPT ;  /* 0x0000002fff0b7290 */ /* 0x000fe800087fe4ff */
[----:B------:R-:W-:Y:S03]  /*7360*/  R2UR UR4, R179 ;  /* 0x00000000b30472ca */ /* 0x000fe600000e0000 */
[----:B------:R-:W-:Y:S02]  /*7370*/  USHF.L.U32 UR5, UR9, 0x6, URZ ;  /* 0x0000000609057899 */ /* 0x000fe400080006ff */
[----:B------:R-:W-:Y:S09]  /*7380*/  USHF.L.U32 UR6, UR8, 0x7, URZ ;  /* 0x0000000708067899 */ /* 0x000ff200080006ff */
[----:B------:R3:W-:Y:S01]  /*7390*/  UTMASTG.3D [UR4], [UR10] ;  /* 0x000000040a0073b5 */ /* 0x0007e20008010000 */
[----:B------:R0:W-:Y:S01]  /*73a0*/  UTMACMDFLUSH ;  /* 0x00000000000079b7 */ /* 0x0001e20000000000 */
[----:B---3--:R-:W-:Y:S04]  /*73b0*/  DEPBAR.LE SB0, 0x0 ;  /* 0x000080000000791a */ /* 0x008fe80000000000 */
.L_x_112:
[----:B------:R-:W-:Y:S05]  /*73c0*/  BSYNC.RECONVERGENT B0 ;  /* 0x0000000000007941 */ /* 0x000fea0003800200 */
.L_x_111:
[----:B------:R-:W-:Y:S01]  /*73d0*/  BAR.SYNC.DEFER_BLOCKING 0x1, 0x80 ;  /* 0x0042000000007b1d */ /* 0x000fe20000010000 */
[----:B------:R-:W-:Y:S01]  /*73e0*/  ISETP.NE.AND P2, PT, R180, RZ, PT ;  /* 0x000000ffb400720c */ /* 0x000fe20003f45270 */
[----:B------:R-:W-:Y:S01]  /*73f0*/  IMAD.IADD R164, R75, 0x1, R143 ;  /* 0x000000014ba47824 */ /* 0x000fe200078e028f */
[----:B------:R-:W-:Y:S01]  /*7400*/  ISETP.NE.AND P0, PT, R182, 0x2, PT ;  /* 0x00000002b600780c */ /* 0x000fe20003f05270 */
[----:B------:R-:W-:Y:S01]  /*7410*/  IMAD.IADD R155, R77, 0x1, R154 ;  /* 0x000000014d9b7824 */ /* 0x000fe200078e029a */
[----:B------:R-:W-:Y:S02]  /*7420*/  ISETP.NE.AND P1, PT, R76, 0x4, PT ;  /* 0x000000044c00780c */ /* 0x000fe40003f25270 */
[----:B------:R-:W-:Y:S02]  /*7430*/  SEL R3, RZ, 0x1, P0 ;  /* 0x00000001ff037807 */ /* 0x000fe40000000000 */
[----:B------:R-:W-:Y:S02]  /*7440*/  SEL R0, RZ, 0x1, P1 ;  /* 0x00000001ff007807 */ /* 0x000fe40000800000 */
[----:B------:R-:W-:Y:S02]  /*7450*/  LOP3.LUT R174, R174, R3, RZ, 0x3c, !PT ;  /* 0x00000003aeae7212 */ /* 0x000fe400078e3cff */
[----:B------:R-:W-:Y:S02]  /*7460*/  LOP3.LUT R175, R175, R0, RZ, 0x3c, !PT ;  /* 0x00000000afaf7212 */ /* 0x000fe400078e3cff */
[----:B------:R-:W-:Y:S02]  /*7470*/  @P2 R2UR UR36, R171 ;  /* 0x00000000ab2422ca */ /* 0x000fe400000e0000 */
[----:B------:R-:W-:Y:S02]  /*7480*/  SEL R182, R182, RZ, P0 ;  /* 0x000000ffb6b67207 */ /* 0x000fe40000000000 */
[----:B------:R-:W-:Y:S01]  /*7490*/  SEL R76, R76, RZ, P1 ;  /* 0x000000ff4c4c7207 */ /* 0x000fe20000800000 */
[----:B------:R-:W-:Y:S10]  /*74a0*/  @P2 BRA `(.L_x_113) ;  /* 0xffffffdc00742947 */ /* 0x000ff4000383ffff */
[----:B------:R-:W-:Y:S05]  /*74b0*/  EXIT ;  /* 0x000000000000794d */ /* 0x000fea0003800000 */
.L_x_24:
[----:B--2---:R2:W4:Y:S02]  /*74c0*/  SYNCS.PHASECHK.TRANS64.TRYWAIT P0, [R3+URZ+0xe0], R2 ;  /* 0x0000e002030075a7 */ /* 0x00452400080011ff */
[----:B----4-:R-:W-:Y:S05]  /*74d0*/  @!P0 NANOSLEEP.SYNCS 0x989680 ;  /* 0x009896800000895d */ /* 0x010fea0003900000 */
[----:B------:R-:W4:Y:S02]  /*74e0*/  @!P0 SYNCS.PHASECHK.TRANS64 P0, [R3+URZ+0xe0], R2 ;  /* 0x0000e002030085a7 */ /* 0x000f2400080010ff */
[----:B----4-:R-:W-:Y:S05]  /*74f0*/  @!P0 BRA `(.L_x_24) ;  /* 0xfffffffc00f08947 */ /* 0x010fea000383ffff */
[----:B------:R-:W-:Y:S05]  /*7500*/  BRA `(.L_x_114) ;  /* 0xffffffa000b07947 */ /* 0x000fea000383ffff */
.L_x_27:
[----:B-1----:R-:W-:-:S07]  /*7510*/  MOV R2, UR33 ;  /* 0x0000002100027c02 */ /* 0x002fce0008000f00 */
.L_x_115:
[----:B-1----:R1:W2:Y:S02]  /*7520*/  SYNCS.PHASECHK.TRANS64.TRYWAIT P0, [R2+URZ+0x28], R5 ;  /* 0x00002805020075a7 */ /* 0x0022a400080011ff */
[----:B--2---:R-:W-:Y:S05]  /*7530*/  @!P0 NANOSLEEP.SYNCS 0x989680 ;  /* 0x009896800000895d */ /* 0x004fea0003900000 */
[----:B------:R-:W2:Y:S02]  /*7540*/  @!P0 SYNCS.PHASECHK.TRANS64 P0, [R2+URZ+0x28], R5 ;  /* 0x00002805020085a7 */ /* 0x000ea400080010ff */
[----:B--2---:R-:W-:Y:S05]  /*7550*/  @!P0 BRA `(.L_x_115) ;  /* 0xfffffffc00f08947 */ /* 0x004fea000383ffff */
[----:B------:R-:W-:Y:S05]  /*7560*/  BRA `(.L_x_26) ;  /* 0xffffffa400187947 */ /* 0x000fea000383ffff */
.L_x_34:
[----:B-1----:R-:W-:-:S07]  /*7570*/  MOV R2, UR33 ;  /* 0x0000002100027c02 */ /* 0x002fce0008000f00 */
.L_x_116:
[----:B-1----:R1:W2:Y:S02]  /*7580*/  SYNCS.PHASECHK.TRANS64.TRYWAIT P0, [R2+URZ+0x28], R5 ;  /* 0x00002805020075a7 */ /* 0x0022a400080011ff */
[----:B--2---:R-:W-:Y:S05]  /*7590*/  @!P0 NANOSLEEP.SYNCS 0x989680 ;  /* 0x009896800000895d */ /* 0x004fea0003900000 */
[----:B------:R-:W2:Y:S02]  /*75a0*/  @!P0 SYNCS.PHASECHK.TRANS64 P0, [R2+URZ+0x28], R5 ;  /* 0x00002805020085a7 */ /* 0x000ea400080010ff */
[----:B--2---:R-:W-:Y:S05]  /*75b0*/  @!P0 BRA `(.L_x_116) ;  /* 0xfffffffc00f08947 */ /* 0x004fea000383ffff */
[----:B------:R-:W-:Y:S05]  /*75c0*/  BRA `(.L_x_33) ;  /* 0xffffffa800047947 */ /* 0x000fea000383ffff */
.L_x_39:
[----:B-1----:R1:W2:Y:S02]  /*75d0*/  SYNCS.PHASECHK.TRANS64.TRYWAIT P0, [R2+URZ+0x70], R3 ;  /* 0x00007003020075a7 */ /* 0x0022a400080011ff */
[----:B--2---:R-:W-:Y:S05]  /*75e0*/  @!P0 NANOSLEEP.SYNCS 0x989680 ;  /* 0x009896800000895d */ /* 0x004fea0003900000 */
[----:B------:R-:W2:Y:S02]  /*75f0*/  @!P0 SYNCS.PHASECHK.TRANS64 P0, [R2+URZ+0x70], R3 ;  /* 0x00007003020085a7 */ /* 0x000ea400080010ff */
[----:B--2---:R-:W-:Y:S05]  /*7600*/  @!P0 BRA `(.L_x_39) ;  /* 0xfffffffc00f08947 */ /* 0x004fea000383ffff */
[----:B------:R-:W-:Y:S05]  /*7610*/  BRA `(.L_x_117) ;  /* 0xffffffa800d07947 */ /* 0x000fea000383ffff */
.L_x_43:
[----:B---3--:R-:W-:-:S07]  /*7620*/  MOV R0, UR5 ;  /* 0x0000000500007c02 */ /* 0x008fce0008000f00 */
.L_x_118:
[----:B-1----:R1:W2:Y:S02]  /*7630*/  SYNCS.PHASECHK.TRANS64.TRYWAIT P0, [R0+URZ], R3 ;  /* 0x00000003000075a7 */ /* 0x0022a400080011ff */
[----:B--2---:R-:W-:Y:S05]  /*7640*/  @!P0 NANOSLEEP.SYNCS 0x989680 ;  /* 0x009896800000895d */ /* 0x004fea0003900000 */
[----:B------:R-:W2:Y:S02]  /*7650*/  @!P0 SYNCS.PHASECHK.TRANS64 P0, [R0+URZ], R3 ;  /* 0x00000003000085a7 */ /* 0x000ea400080010ff */
[----:B--2---:R-:W-:Y:S05]  /*7660*/  @!P0 BRA `(.L_x_118) ;  /* 0xfffffffc00f08947 */ /* 0x004fea000383ffff */
[----:B------:R-:W-:Y:S05]  /*7670*/  BRA `(.L_x_119) ;  /* 0xffffffb000407947 */ /* 0x000fea000383ffff */
.L_x_44:
[----:B---3--:R-:W-:-:S07]  /*7680*/  MOV R0, UR5 ;  /* 0x0000000500007c02 */ /* 0x008fce0008000f00 */
.L_x_120:
[----:B-1----:R1:W2:Y:S02]  /*7690*/  SYNCS.PHASECHK.TRANS64.TRYWAIT P0, [R0+URZ], R3 ;  /* 0x00000003000075a7 */ /* 0x0022a400080011ff */
[----:B--2---:R-:W-:Y:S05]  /*76a0*/  @!P0 NANOSLEEP.SYNCS 0x989680 ;  /* 0x009896800000895d */ /* 0x004fea0003900000 */
[----:B------:R-:W2:Y:S02]  /*76b0*/  @!P0 SYNCS.PHASECHK.TRANS64 P0, [R0+URZ], R3 ;  /* 0x00000003000085a7 */ /* 0x000ea400080010ff */
[----:B--2---:R-:W-:Y:S05]  /*76c0*/  @!P0 BRA `(.L_x_120) ;  /* 0xfffffffc00f08947 */ /* 0x004fea000383ffff */
[----:B------:R-:W-:Y:S05]  /*76d0*/  BRA `(.L_x_121) ;  /* 0xffffffb0004c7947 */ /* 0x000fea000383ffff */
.L_x_45:
[----:B---3--:R-:W-:-:S07]  /*76e0*/  MOV R0, UR5 ;  /* 0x0000000500007c02 */ /* 0x008fce0008000f00 */
.L_x_122:
[----:B-1----:R1:W2:Y:S02]  /*76f0*/  SYNCS.PHASECHK.TRANS64.TRYWAIT P0, [R0+URZ], R3 ;  /* 0x00000003000075a7 */ /* 0x0022a400080011ff */
[----:B--2---:R-:W-:Y:S05]  /*7700*/  @!P0 NANOSLEEP.SYNCS 0x989680 ;  /* 0x009896800000895d */ /* 0x004fea0003900000 */
[----:B------:R-:W2:Y:S02]  /*7710*/  @!P0 SYNCS.PHASECHK.TRANS64 P0, [R0+URZ], R3 ;  /* 0x00000003000085a7 */ /* 0x000ea400080010ff */
[----:B--2---:R-:W-:Y:S05]  /*7720*/  @!P0 BRA `(.L_x_122) ;  /* 0xfffffffc00f08947 */ /* 0x004fea000383ffff */
[----:B------:R-:W-:Y:S05]  /*7730*/  BRA `(.L_x_123) ;  /* 0xffffffb000587947 */ /* 0x000fea000383ffff */
.L_x_46:
[----:B---3--:R-:W-:-:S07]  /*7740*/  MOV R0, UR5 ;  /* 0x0000000500007c02 */ /* 0x008fce0008000f00 */
.L_x_124:
[----:B-1----:R1:W2:Y:S02]  /*7750*/  SYNCS.PHASECHK.TRANS64.TRYWAIT P0, [R0+URZ], R3 ;  /* 0x00000003000075a7 */ /* 0x0022a400080011ff */
[----:B--2---:R-:W-:Y:S05]  /*7760*/  @!P0 NANOSLEEP.SYNCS 0x989680 ;  /* 0x009896800000895d */ /* 0x004fea0003900000 */
[----:B------:R-:W2:Y:S02]  /*7770*/  @!P0 SYNCS.PHASECHK.TRANS64 P0, [R0+URZ], R3 ;  /* 0x00000003000085a7 */ /* 0x000ea400080010ff */
[----:B--2---:R-:W-:Y:S05]  /*7780*/  @!P0 BRA `(.L_x_124) ;  /* 0xfffffffc00f08947 */ /* 0x004fea000383ffff */
[----:B------:R-:W-:Y:S05]  /*7790*/  BRA `(.L_x_125) ;  /* 0xffffffb000647947 */ /* 0x000fea000383ffff */
.L_x_49:
[----:B-1----:R1:W2:Y:S02]  /*77a0*/  SYNCS.PHASECHK.TRANS64.TRYWAIT P0, [R0+URZ+0xd0], R5 ;  /* 0x0000d005000075a7 */ /* 0x0022a400080011ff */
[----:B--2---:R-:W-:Y:S05]  /*77b0*/  @!P0 NANOSLEEP.SYNCS 0x989680 ;  /* 0x009896800000895d */ /* 0x004fea0003900000 */
[----:B------:R-:W2:Y:S02]  /*77c0*/  @!P0 SYNCS.PHASECHK.TRANS64 P0, [R0+URZ+0xd0], R5 ;  /* 0x0000d005000085a7 */ /* 0x000ea400080010ff */
[----:B--2---:R-:W-:Y:S05]  /*77d0*/  @!P0 BRA `(.L_x_49) ;  /* 0xfffffffc00f08947 */ /* 0x004fea000383ffff */
[----:B------:R-:W-:Y:S05]  /*77e0*/  BRA `(.L_x_126) ;  /* 0xffffffb000c47947 */ /* 0x000fea000383ffff */
.L_x_50:
[----:B------:R-:W-:-:S07]  /*77f0*/  MOV R0, UR5 ;  /* 0x0000000500007c02 */ /* 0x000fce0008000f00 */
.L_x_127:
[----:B-1----:R1:W2:Y:S02]  /*7800*/  SYNCS.PHASECHK.TRANS64.TRYWAIT P0, [R0+URZ+0x80], R7 ;  /* 0x00008007000075a7 */ /* 0x0022a400080011ff */
[----:B--2---:R-:W-:Y:S05]  /*7810*/  @!P0 NANOSLEEP.SYNCS 0x989680 ;  /* 0x009896800000895d */ /* 0x004fea0003900000 */
[----:B------:R-:W2:Y:S02]  /*7820*/  @!P0 SYNCS.PHASECHK.TRANS64 P0, [R0+URZ+0x80], R7 ;  /* 0x00008007000085a7 */ /* 0x000ea400080010ff */
[----:B--2---:R-:W-:Y:S05]  /*7830*/  @!P0 BRA `(.L_x_127) ;  /* 0xfffffffc00f08947 */ /* 0x004fea000383ffff */
[----:B------:R-:W-:Y:S05]  /*7840*/  BRA `(.L_x_128) ;  /* 0xffffffb000d47947 */ /* 0x000fea000383ffff */
.L_x_51:
[----:B-1----:R1:W2:Y:S02]  /*7850*/  SYNCS.PHASECHK.TRANS64.TRYWAIT P1, [R0+URZ+0x70], R5 ;  /* 0x00007005000075a7 */ /* 0x0022a400080211ff */
[----:B--2---:R-:W-:Y:S05]  /*7860*/  @!P1 NANOSLEEP.SYNCS 0x989680 ;  /* 0x009896800000995d */ /* 0x004fea0003900000 */
[----:B------:R-:W2:Y:S02]  /*7870*/  @!P1 SYNCS.PHASECHK.TRANS64 P1, [R0+URZ+0x70], R5 ;  /* 0x00007005000095a7 */ /* 0x000ea400080210ff */
[----:B--2---:R-:W-:Y:S05]  /*7880*/  @!P1 BRA `(.L_x_51) ;  /* 0xfffffffc00f09947 */ /* 0x004fea000383ffff */
[----:B------:R-:W-:Y:S05]  /*7890*/  BRA `(.L_x_129) ;  /* 0xffffffb400047947 */ /* 0x000fea000383ffff */
.L_x_54:
[----:B------:R-:W-:-:S07]  /*78a0*/  MOV R0, UR5 ;  /* 0x0000000500007c02 */ /* 0x000fce0008000f00 */
.L_x_130:
[----:B-1----:R1:W2:Y:S02]  /*78b0*/  SYNCS.PHASECHK.TRANS64.TRYWAIT P0, [R0+URZ+0x80], R3 ;  /* 0x00008003000075a7 */ /* 0x0022a400080011ff */
[----:B--2---:R-:W-:Y:S05]  /*78c0*/  @!P0 NANOSLEEP.SYNCS 0x989680 ;  /* 0x009896800000895d */ /* 0x004fea0003900000 */
[----:B------:R-:W2:Y:S02]  /*78d0*/  @!P0 SYNCS.PHASECHK.TRANS64 P0, [R0+URZ+0x80], R3 ;  /* 0x00008003000085a7 */ /* 0x000ea400080010ff */
[----:B--2---:R-:W-:Y:S05]  /*78e0*/  @!P0 BRA `(.L_x_130) ;  /* 0xfffffffc00f08947 */ /* 0x004fea000383ffff */
[----:B------:R-:W-:Y:S05]  /*78f0*/  BRA `(.L_x_53) ;  /* 0xffffffb400587947 */ /* 0x000fea000383ffff */
.L_x_63:
[----:B-1----:R-:W-:-:S04]  /*7900*/  MOV R4, UR6 ;  /* 0x0000000600047c02 */ /* 0x002fc80008000f00 */
[----:B------:R1:W2:Y:S03]  /*7910*/  SYNCS.PHASECHK.TRANS64.TRYWAIT P0, [R4+URZ+0x8], R5 ;  /* 0x00000805040075a7 */ /* 0x0002a600080011ff */
[----:B--2---:R-:W-:Y:S05]  /*7920*/  @!P0 NANOSLEEP.SYNCS 0x989680 ;  /* 0x009896800000895d */ /* 0x004fea0003900000 */
[----:B------:R-:W2:Y:S02]  /*7930*/  @!P0 SYNCS.PHASECHK.TRANS64 P0, [R4+URZ+0x8], R5 ;  /* 0x00000805040085a7 */ /* 0x000ea400080010ff */
[----:B--2---:R-:W-:Y:S05]  /*7940*/  @!P0 BRA `(.L_x_63) ;  /* 0xfffffffc00ec8947 */ /* 0x004fea000383ffff */
[----:B------:R-:W-:Y:S05]  /*7950*/  BRA `(.L_x_62) ;  /* 0xffffffb8000c7947 */ /* 0x000fea000383ffff */
.L_x_65:
[----:B------:R-:W-:Y:S01]  /*7960*/  BSSY B0, `(.L_x_131) ;  /* 0x0000006000007945 */ /* 0x000fe20003800000 */
[----:B------:R-:W-:-:S07]  /*7970*/  MOV R15, 0xffffffff ;  /* 0xffffffff000f7802 */ /* 0x000fce0000000f00 */
[----:B-1---5:R-:W-:Y:S05]  /*7980*/  WARPSYNC.COLLECTIVE R15, `(.L_x_132) ;  /* 0x000000000f0c7348 */ /* 0x022fea0003c00000 */
[----:B------:R-:W-:Y:S02]  /*7990*/  ELECT P6, UR79, PT ;  /* 0x00000000004f782f */ /* 0x000fe400038c0000 */
[----:B------:R-:W-:Y:S01]  /*79a0*/  MOV R14, UR79 ;  /* 0x0000004f000e7c02 */ /* 0x000fe20008000f00 */
[----:B-1---5:R-:W-:Y:S10]  /*79b0*/  ENDCOLLECTIVE ;  /* 0x000000000000791b */ /* 0x022ff40003800000 */
.L_x_132:
[----:B------:R-:W-:Y:S05]  /*79c0*/  BSYNC B0 ;  /* 0x0000000000007941 */ /* 0x000fea0003800000 */
.L_x_131:
[----:B------:R-:W-:Y:S05]  /*79d0*/  BRA `(.L_x_133) ;  /* 0xffffffb8003c7947 */ /* 0x000fea000383ffff */
.L_x_67:
[----:B-1----:R-:W-:-:S04]  /*79e0*/  MOV R2, UR6 ;  /* 0x0000000600027c02 */ /* 0x002fc80008000f00 */
[----:B------:R1:W2:Y:S03]  /*79f0*/  SYNCS.PHASECHK.TRANS64.TRYWAIT P0, [R2+URZ+0x8], R3 ;  /* 0x00000803020075a7 */ /* 0x0002a600080011ff */
[----:B--2---:R-:W-:Y:S05]  /*7a00*/  @!P0 NANOSLEEP.SYNCS 0x989680 ;  /* 0x009896800000895d */ /* 0x004fea0003900000 */
[----:B------:R-:W2:Y:S02]  /*7a10*/  @!P0 SYNCS.PHASECHK.TRANS64 P0, [R2+URZ+0x8], R3 ;  /* 0x00000803020085a7 */ /* 0x000ea400080010ff */
[----:B--2---:R-:W-:Y:S05]  /*7a20*/  @!P0 BRA `(.L_x_67) ;  /* 0xfffffffc00ec8947 */ /* 0x004fea000383ffff */
[----:B------:R-:W-:Y:S05]  /*7a30*/  BRA `(.L_x_66) ;  /* 0xffffffb800407947 */ /* 0x000fea000383ffff */
.L_x_68:
[----:B-1----:R1:W2:Y:S02]  /*7a40*/  SYNCS.PHASECHK.TRANS64.TRYWAIT P0, [R0+URZ+0x70], R5 ;  /* 0x00007005000075a7 */ /* 0x0022a400080011ff */
[----:B--2---:R-:W-:Y:S05]  /*7a50*/  @!P0 NANOSLEEP.SYNCS 0x989680 ;  /* 0x009896800000895d */ /* 0x004fea0003900000 */
[----:B------:R-:W2:Y:S02]  /*7a60*/  @!P0 SYNCS.PHASECHK.TRANS64 P0, [R0+URZ+0x70], R5 ;  /* 0x00007005000085a7 */ /* 0x000ea400080010ff */
[----:B--2---:R-:W-:Y:S05]  /*7a70*/  @!P0 BRA `(.L_x_68) ;  /* 0xfffffffc00f08947 */ /* 0x004fea000383ffff */
[----:B------:R-:W-:Y:S05]  /*7a80*/  BRA `(.L_x_134) ;  /* 0xffffffbc004c7947 */ /* 0x000fea000383ffff */
.L_x_70:
[----:B------:R-:W-:-:S07]  /*7a90*/  MOV R0, UR8 ;  /* 0x0000000800007c02 */ /* 0x000fce0008000f00 */
.L_x_135:
[----:B-1----:R1:W2:Y:S02]  /*7aa0*/  SYNCS.PHASECHK.TRANS64.TRYWAIT P0, [R0+URZ+0xb0], R5 ;  /* 0x0000b005000075a7 */ /* 0x0022a400080011ff */
[----:B--2---:R-:W-:Y:S05]  /*7ab0*/  @!P0 NANOSLEEP.SYNCS 0x989680 ;  /* 0x009896800000895d */ /* 0x004fea0003900000 */
[----:B------:R-:W2:Y:S02]  /*7ac0*/  @!P0 SYNCS.PHASECHK.TRANS64 P0, [R0+URZ+0xb0], R5 ;  /* 0x0000b005000085a7 */ /* 0x000ea400080010ff */
[----:B--2---:R-:W-:Y:S05]  /*7ad0*/  @!P0 BRA `(.L_x_135) ;  /* 0xfffffffc00f08947 */ /* 0x004fea000383ffff */
[----:B------:R-:W-:Y:S05]  /*7ae0*/  BRA `(.L_x_136) ;  /* 0xffffffbc00987947 */ /* 0x000fea000383ffff */
.L_x_73:
[----:B------:R-:W-:Y:S07]  /*7af0*/  MOV R0, UR14 ;  /* 0x0000000e00007c02 */ /* 0x000fee0008000f00 */
.L_x_137:
[----:B-1----:R1:W2:Y:S02]  /*7b00*/  SYNCS.PHASECHK.TRANS64.TRYWAIT P0, [R0+URZ], R5 ;  /* 0x00000005000075a7 */ /* 0x0022a400080011ff */
[----:B--2---:R-:W-:Y:S05]  /*7b10*/  @!P0 NANOSLEEP.SYNCS 0x989680 ;  /* 0x009896800000895d */ /* 0x004fea0003900000 */
[----:B------:R-:W2:Y:S02]  /*7b20*/  @!P0 SYNCS.PHASECHK.TRANS64 P0, [R0+URZ], R5 ;  /* 0x00000005000085a7 */ /* 0x000ea400080010ff */
[----:B--2---:R-:W-:Y:S05]  /*7b30*/  @!P0 BRA `(.L_x_137) ;  /* 0xfffffffc00f08947 */ /* 0x004fea000383ffff */
[----:B------:R-:W-:Y:S05]  /*7b40*/  BRA `(.L_x_72) ;  /* 0xffffffbc00ac7947 */ /* 0x000fea000383ffff */
.L_x_77:
[----:B-1----:R-:W-:-:S07]  /*7b50*/  MOV R0, UR8 ;  /* 0x0000000800007c02 */ /* 0x002fce0008000f00 */
.L_x_138:
[----:B-1----:R1:W2:Y:S02]  /*7b60*/  SYNCS.PHASECHK.TRANS64.TRYWAIT P0, [R0+URZ], R3 ;  /* 0x00000003000075a7 */ /* 0x0022a400080011ff */
[----:B--2---:R-:W-:Y:S05]  /*7b70*/  @!P0 NANOSLEEP.SYNCS 0x989680 ;  /* 0x009896800000895d */ /* 0x004fea0003900000 */
[----:B------:R-:W2:Y:S02]  /*7b80*/  @!P0 SYNCS.PHASECHK.TRANS64 P0, [R0+URZ], R3 ;  /* 0x00000003000085a7 */ /* 0x000ea400080010ff */
[----:B--2---:R-:W-:Y:S05]  /*7b90*/  @!P0 BRA `(.L_x_138) ;  /* 0xfffffffc00f08947 */ /* 0x004fea000383ffff */
[----:B------:R-:W-:Y:S05]  /*7ba0*/  BRA `(.L_x_139) ;  /* 0xffffffc000f07947 */ /* 0x000fea000383ffff */
.L_x_78:
[----:B------:R-:W-:-:S07]  /*7bb0*/  MOV R0, UR8 ;  /* 0x0000000800007c02 */ /* 0x000fce0008000f00 */
.L_x_140:
[----:B-1----:R1:W2:Y:S02]  /*7bc0*/  SYNCS.PHASECHK.TRANS64.TRYWAIT P0, [R0+URZ], R3 ;  /* 0x00000003000075a7 */ /* 0x0022a400080011ff */
[----:B--2---:R-:W-:Y:S05]  /*7bd0*/  @!P0 NANOSLEEP.SYNCS 0x989680 ;  /* 0x009896800000895d */ /* 0x004fea0003900000 */
[----:B------:R-:W2:Y:S02]  /*7be0*/  @!P0 SYNCS.PHASECHK.TRANS64 P0, [R0+URZ], R3 ;  /* 0x00000003000085a7 */ /* 0x000ea400080010ff */
[----:B--2---:R-:W-:Y:S05]  /*7bf0*/  @!P0 BRA `(.L_x_140) ;  /* 0xfffffffc00f08947 */ /* 0x004fea000383ffff */
[----:B------:R-:W-:Y:S05]  /*7c00*/  BRA `(.L_x_141) ;  /* 0xffffffc000fc7947 */ /* 0x000fea000383ffff */
.L_x_79:
[----:B------:R-:W-:-:S07]  /*7c10*/  MOV R0, UR8 ;  /* 0x0000000800007c02 */ /* 0x000fce0008000f00 */
.L_x_142:
[----:B-1----:R1:W2:Y:S02]  /*7c20*/  SYNCS.PHASECHK.TRANS64.TRYWAIT P0, [R0+URZ], R3 ;  /* 0x00000003000075a7 */ /* 0x0022a400080011ff */
[----:B--2---:R-:W-:Y:S05]  /*7c30*/  @!P0 NANOSLEEP.SYNCS 0x989680 ;  /* 0x009896800000895d */ /* 0x004fea0003900000 */
[----:B------:R-:W2:Y:S02]  /*7c40*/  @!P0 SYNCS.PHASECHK.TRANS64 P0, [R0+URZ], R3 ;  /* 0x00000003000085a7 */ /* 0x000ea400080010ff */
[----:B--2---:R-:W-:Y:S05]  /*7c50*/  @!P0 BRA `(.L_x_142) ;  /* 0xfffffffc00f08947 */ /* 0x004fea000383ffff */
[----:B------:R-:W-:Y:S05]  /*7c60*/  BRA `(.L_x_143) ;  /* 0xffffffc400087947 */ /* 0x000fea000383ffff */
.L_x_82:
[----:B------:R-:W-:-:S07]  /*7c70*/  MOV R0, UR7 ;  /* 0x0000000700007c02 */ /* 0x000fce0008000f00 */
.L_x_144:
[----:B-1----:R1:W2:Y:S02]  /*7c80*/  SYNCS.PHASECHK.TRANS64.TRYWAIT P1, [R0+URZ+0xf0], R3 ;  /* 0x0000f003000075a7 */ /* 0x0022a400080211ff */
[----:B--2---:R-:W-:Y:S05]  /*7c90*/  @!P1 NANOSLEEP.SYNCS 0x989680 ;  /* 0x009896800000995d */ /* 0x004fea0003900000 */
[----:B------:R-:W2:Y:S02]  /*7ca0*/  @!P1 SYNCS.PHASECHK.TRANS64 P1, [R0+URZ+0xf0], R3 ;  /* 0x0000f003000095a7 */ /* 0x000ea400080210ff */
[----:B--2---:R-:W-:Y:S05]  /*7cb0*/  @!P1 BRA `(.L_x_144) ;  /* 0xfffffffc00f09947 */ /* 0x004fea000383ffff */
[----:B------:R-:W-:Y:S05]  /*7cc0*/  BRA `(.L_x_145) ;  /* 0xffffffc400547947 */ /* 0x000fea000383ffff */
.L_x_87:
[----:B--2---:R2:W4:Y:S02]  /*7cd0*/  SYNCS.PHASECHK.TRANS64.TRYWAIT P0, [R0+URZ+0x70], R3 ;  /* 0x00007003000075a7 */ /* 0x00452400080011ff */
[----:B----4-:R-:W-:Y:S05]  /*7ce0*/  @!P0 NANOSLEEP.SYNCS 0x989680 ;  /* 0x009896800000895d */ /* 0x010fea0003900000 */
[----:B------:R-:W4:Y:S02]  /*7cf0*/  @!P0 SYNCS.PHASECHK.TRANS64 P0, [R0+URZ+0x70], R3 ;  /* 0x00007003000085a7 */ /* 0x000f2400080010ff */
[----:B----4-:R-:W-:Y:S05]  /*7d00*/  @!P0 BRA `(.L_x_87) ;  /* 0xfffffffc00f08947 */ /* 0x010fea000383ffff */
[----:B------:R-:W-:Y:S05]  /*7d10*/  BRA `(.L_x_146) ;  /* 0xffffffc800587947 */ /* 0x000fea000383ffff */
.L_x_90:
[----:B------:R-:W-:Y:S07]  /*7d20*/  MOV R0, UR6 ;  /* 0x0000000600007c02 */ /* 0x000fee0008000f00 */
.L_x_147:
[----:B--2---:R2:W4:Y:S02]  /*7d30*/  SYNCS.PHASECHK.TRANS64.TRYWAIT P0, [R0+URZ+0x68], R3 ;  /* 0x00006803000075a7 */ /* 0x00452400080011ff */
[----:B----4-:R-:W-:Y:S05]  /*7d40*/  @!P0 NANOSLEEP.SYNCS 0x989680 ;  /* 0x009896800000895d */ /* 0x010fea0003900000 */
[----:B------:R-:W4:Y:S02]  /*7d50*/  @!P0 SYNCS.PHASECHK.TRANS64 P0, [R0+URZ+0x68], R3 ;  /* 0x00006803000085a7 */ /* 0x000f2400080010ff */
[----:B----4-:R-:W-:Y:S05]  /*7d60*/  @!P0 BRA `(.L_x_147) ;  /* 0xfffffffc00f08947 */ /* 0x010fea000383ffff */
[----:B------:R-:W-:Y:S05]  /*7d70*/  BRA `(.L_x_89) ;  /* 0xffffffcc00447947 */ /* 0x000fea000383ffff */
.L_x_93:
[----:B------:R-:W-:Y:S07]  /*7d80*/  MOV R3, UR6 ;  /* 0x0000000600037c02 */ /* 0x000fee0008000f00 */
.L_x_148:
[----:B-1----:R1:W2:Y:S02]  /*7d90*/  SYNCS.PHASECHK.TRANS64.TRYWAIT P2, [R3+URZ+0x58], R26 ;  /* 0x0000581a030075a7 */ /* 0x0022a400080411ff */
[----:B--2---:R-:W-:Y:S05]  /*7da0*/  @!P2 NANOSLEEP.SYNCS 0x989680 ;  /* 0x009896800000a95d */ /* 0x004fea0003900000 */
[----:B------:R-:W2:Y:S02]  /*7db0*/  @!P2 SYNCS.PHASECHK.TRANS64 P2, [R3+URZ+0x58], R26 ;  /* 0x0000581a0300a5a7 */ /* 0x000ea400080410ff */
[----:B--2---:R-:W-:Y:S05]  /*7dc0*/  @!P2 BRA `(.L_x_148) ;  /* 0xfffffffc00f0a947 */ /* 0x004fea000383ffff */
[----:B------:R-:W-:Y:S05]  /*7dd0*/  BRA `(.L_x_149) ;  /* 0xffffffcc00d87947 */ /* 0x000fea000383ffff */
.L_x_96:
[----:B---3--:R3:W4:Y:S02]  /*7de0*/  SYNCS.PHASECHK.TRANS64.TRYWAIT P0, [R0+URZ+0x70], R3 ;  /* 0x00007003000075a7 */ /* 0x00872400080011ff */
[----:B----4-:R-:W-:Y:S05]  /*7df0*/  @!P0 NANOSLEEP.SYNCS 0x989680 ;  /* 0x009896800000895d */ /* 0x010fea0003900000 */
[----:B------:R-:W4:Y:S02]  /*7e00*/  @!P0 SYNCS.PHASECHK.TRANS64 P0, [R0+URZ+0x70], R3 ;  /* 0x00007003000085a7 */ /* 0x000f2400080010ff */
[----:B----4-:R-:W-:Y:S05]  /*7e10*/  @!P0 BRA `(.L_x_96) ;  /* 0xfffffffc00f08947 */ /* 0x010fea000383ffff */
[----:B------:R-:W-:Y:S05]  /*7e20*/  BRA `(.L_x_150) ;  /* 0xffffffd400287947 */ /* 0x000fea000383ffff */
.L_x_107:
[----:B-1----:R-:W-:Y:S04]  /*7e30*/  MOV R0, UR43 ;  /* 0x0000002b00007c02 */ /* 0x002fe80008000f00 */
[----:B------:R1:W2:Y:S03]  /*7e40*/  SYNCS.PHASECHK.TRANS64.TRYWAIT P1, [R0+URZ+0x50], R3 ;  /* 0x00005003000075a7 */ /* 0x0002a600080211ff */
[----:B--2---:R-:W-:Y:S05]  /*7e50*/  @!P1 NANOSLEEP.SYNCS 0x989680 ;  /* 0x009896800000995d */ /* 0x004fea0003900000 */
[----:B------:R-:W2:Y:S02]  /*7e60*/  @!P1 SYNCS.PHASECHK.TRANS64 P1, [R0+URZ+0x50], R3 ;  /* 0x00005003000095a7 */ /* 0x000ea400080210ff */
[----:B--2---:R-:W-:Y:S05]  /*7e70*/  @!P1 BRA `(.L_x_107) ;  /* 0xfffffffc00ec9947 */ /* 0x004fea000383ffff */
[----:B------:R-:W-:Y:S05]  /*7e80*/  BRA `(.L_x_106) ;  /* 0xffffffe000247947 */ /* 0x000fea000383ffff */
.L_x_109:
[----:B------:R1:W1:Y:S02]  /*7e90*/  SYNCS.PHASECHK.TRANS64.TRYWAIT P1, [R181+URZ+0x90], R2 ;  /* 0x00009002b50075a7 */ /* 0x00026400080211ff */
[----:B-1----:R-:W-:Y:S05]  /*7ea0*/  @!P1 NANOSLEEP.SYNCS 0x989680 ;  /* 0x009896800000995d */ /* 0x002fea0003900000 */
[----:B------:R-:W1:Y:S02]  /*7eb0*/  @!P1 SYNCS.PHASECHK.TRANS64 P1, [R181+URZ+0x90], R2 ;  /* 0x00009002b50095a7 */ /* 0x000e6400080210ff */
[----:B-1----:R-:W-:Y:S05]  /*7ec0*/  @!P1 BRA `(.L_x_109) ;  /* 0xfffffffc00f09947 */ /* 0x002fea000383ffff */
[----:B------:R-:W-:Y:S05]  /*7ed0*/  BRA `(.L_x_108) ;  /* 0xffffffe000687947 */ /* 0x000fea000383ffff */
        .weak           $__internal_0_$__cuda_sm10x_tcgen05_guardrail_trap_col_being_dealloced_not_returned_by_alloc
        .type           $__internal_0_$__cuda_sm10x_tcgen05_guardrail_trap_col_being_dealloced_not_returned_by_alloc,@function
        .size           $__internal_0_$__cuda_sm10x_tcgen05_guardrail_trap_col_being_dealloced_not_returned_by_alloc,($__internal_1_$__cuda_sm10x_tcgen05_guardrail_trap_phase_invalid_during_alloc - $__internal_0_$__cuda_sm10x_tcgen05_guardrail_trap_col_being_dealloced_not_returned_by_alloc)
$__internal_0_$__cuda_sm10x_tcgen05_guardrail_trap_col_being_dealloced_not_returned_by_alloc:
[----:B------:R-:W-:Y:S05]  /*7ee0*/  BPT.TRAP 0x1 ;  /* 0x000000040000795c */ /* 0x000fea0000300000 */
[----:B------:R-:W-:-:S04]  /*7ef0*/  HFMA2 R3, -RZ, RZ, 0, 0 ;  /* 0x00000000ff037431 */ /* 0x000fc800000001ff */
[----:B------:R-:W-:Y:S05]  /*7f00*/  RET.REL.NODEC R2 `(_ZN7cutlass13device_kernelINS_4gemm6kernel13GemmUniversalIN4cute5tupleIJiiiiEEENS1_10collective13CollectiveMmaINS1_35MainloopSm100TmaUmmaWarpSpecializedILi5ELi2ELi4ENS5_IJNS4_1CILi2EEENSA_ILi1EEESC_EEEEENS5_IJNSA_ILi256EEENSA_ILi64EEESF_EEENS_12float_e4m3_tENS5_IJlSC_lEEESI_SJ_NS4_8TiledMMAINS4_8MMA_AtomIJNS4_10MMA_TraitsINS4_25SM100_MMA_F8F6F4_2x1SM_SSEJSI_SI_fSF_SG_NS4_17integral_constantINS4_4UMMA5MajorELSQ_0EEESR_NSO_INSP_7ScaleInELSS_0EEEST_EEEEEENS4_6LayoutINS5_IJSC_SC_SC_EEENS5_IJNSA_ILi0EEESY_SY_EEEEENS5_IJNS4_10UnderscoreES11_S11_EEEEENS4_18SM100_TMA_2SM_LOADENS4_14ComposedLayoutINS4_7SwizzleILi3ELi4ELi3EEENS4_18smem_ptr_flag_bitsILi8EEENSW_INS5_IJNSA_ILi8EEENSA_ILi128EEEEEENS5_IJS1B_SC_EEEEEEEvNS4_8identityES14_S1F_vS1G_EENS_8epilogue10collective18CollectiveEpilogueINS1I_23Sm100TmaWarpSpecializedILi1ELi1ELi64ELb0ELb0EEEJNS5_IJS1B_SG_SF_EEENS5_IJNSW_IS1B_SC_EENSW_ISG_SC_EEEEESI_SJ_SI_SJ_NS1I_6fusion15FusionCallbacksIS1M_NS1R_17LinearCombinationISI_fSI_fLNS_15FloatRoundStyleE2EEES1N_S1Q_JEEENS4_5SM1004TMEM4LOAD26SM100_TMEM_LOAD_32dp32b64xENS4_13SM90_TMA_LOADENS15_INS16_ILi2ELi4ELi3EEES19_NSW_INS5_IJS1A_SG_EEENS5_IJSG_SC_EEEEEEENS4_39AutoVectorizingCopyWithAssumedAlignmentILi128EEENS4_14SM90_TMA_STOREES26_S28_S28_EEEvvEEEEvNT_6ParamsE) ;  /* 0xffffff80023c7950 */ /* 0x000fea0003c3ffff */
        .weak           $__internal_1_$__cuda_sm10x_tcgen05_guardrail_trap_phase_invalid_during_alloc
        .type           $__internal_1_$__cuda_sm10x_tcgen05_guardrail_trap_phase_invalid_during_alloc,@function
        .size           $__internal_1_$__cuda_sm10x_tcgen05_guardrail_trap_phase_invalid_during_alloc,($__internal_2_$__cuda_sm10x_tcgen05_guardrail_trap_unallocated_columns_being_dealloced - $__internal_1_$__cuda_sm10x_tcgen05_guardrail_trap_phase_invalid_during_alloc)
$__internal_1_$__cuda_sm10x_tcgen05_guardrail_trap_phase_invalid_during_alloc:
[----:B------:R-:W-:Y:S05]  /*7f10*/  BPT.TRAP 0x1 ;  /* 0x000000040000795c */ /* 0x000fea0000300000 */
[----:B------:R-:W-:-:S04]  /*7f20*/  MOV R3, 0x0 ;  /* 0x0000000000037802 */ /* 0x000fc80000000f00 */
[----:B------:R-:W-:Y:S05]  /*7f30*/  RET.REL.NODEC R2 `(_ZN7cutlass13device_kernelINS_4gemm6kernel13GemmUniversalIN4cute5tupleIJiiiiEEENS1_10collective13CollectiveMmaINS1_35MainloopSm100TmaUmmaWarpSpecializedILi5ELi2ELi4ENS5_IJNS4_1CILi2EEENSA_ILi1EEESC_EEEEENS5_IJNSA_ILi256EEENSA_ILi64EEESF_EEENS_12float_e4m3_tENS5_IJlSC_lEEESI_SJ_NS4_8TiledMMAINS4_8MMA_AtomIJNS4_10MMA_TraitsINS4_25SM100_MMA_F8F6F4_2x1SM_SSEJSI_SI_fSF_SG_NS4_17integral_constantINS4_4UMMA5MajorELSQ_0EEESR_NSO_INSP_7ScaleInELSS_0EEEST_EEEEEENS4_6LayoutINS5_IJSC_SC_SC_EEENS5_IJNSA_ILi0EEESY_SY_EEEEENS5_IJNS4_10UnderscoreES11_S11_EEEEENS4_18SM100_TMA_2SM_LOADENS4_14ComposedLayoutINS4_7SwizzleILi3ELi4ELi3EEENS4_18smem_ptr_flag_bitsILi8EEENSW_INS5_IJNSA_ILi8EEENSA_ILi128EEEEEENS5_IJS1B_SC_EEEEEEEvNS4_8identityES14_S1F_vS1G_EENS_8epilogue10collective18CollectiveEpilogueINS1I_23Sm100TmaWarpSpecializedILi1ELi1ELi64ELb0ELb0EEEJNS5_IJS1B_SG_SF_EEENS5_IJNSW_IS1B_SC_EENSW_ISG_SC_EEEEESI_SJ_SI_SJ_NS1I_6fusion15FusionCallbacksIS1M_NS1R_17LinearCombinationISI_fSI_fLNS_15FloatRoundStyleE2EEES1N_S1Q_JEEENS4_5SM1004TMEM4LOAD26SM100_TMEM_LOAD_32dp32b64xENS4_13SM90_TMA_LOADENS15_INS16_ILi2ELi4ELi3EEES19_NSW_INS5_IJS1A_SG_EEENS5_IJSG_SC_EEEEEEENS4_39AutoVectorizingCopyWithAssumedAlignmentILi128EEENS4_14SM90_TMA_STOREES26_S28_S28_EEEvvEEEEvNT_6ParamsE) ;  /* 0xffffff8002307950 */ /* 0x000fea0003c3ffff */
        .weak           $__internal_2_$__cuda_sm10x_tcgen05_guardrail_trap_unallocated_columns_being_dealloced
        .type           $__internal_2_$__cuda_sm10x_tcgen05_guardrail_trap_unallocated_columns_being_dealloced,@function
        .size           $__internal_2_$__cuda_sm10x_tcgen05_guardrail_trap_unallocated_columns_being_dealloced,(.L_x_152 - $__internal_2_$__cuda_sm10x_tcgen05_guardrail_trap_unallocated_columns_being_dealloced)
$__internal_2_$__cuda_sm10x_tcgen05_guardrail_trap_unallocated_columns_being_dealloced:
[----:B------:R-:W-:Y:S05]  /*7f40*/  BPT.TRAP 0x1 ;  /* 0x000000040000795c */ /* 0x000fea0000300000 */
[----:B------:R-:W-:-:S04]  /*7f50*/  HFMA2 R3, -RZ, RZ, 0, 0 ;  /* 0x00000000ff037431 */ /* 0x000fc800000001ff */
[----:B------:R-:W-:Y:S05]  /*7f60*/  RET.REL.NODEC R2 `(_ZN7cutlass13device_kernelINS_4gemm6kernel13GemmUniversalIN4cute5tupleIJiiiiEEENS1_10collective13CollectiveMmaINS1_35MainloopSm100TmaUmmaWarpSpecializedILi5ELi2ELi4ENS5_IJNS4_1CILi2EEENSA_ILi1EEESC_EEEEENS5_IJNSA_ILi256EEENSA_ILi64EEESF_EEENS_12float_e4m3_tENS5_IJlSC_lEEESI_SJ_NS4_8TiledMMAINS4_8MMA_AtomIJNS4_10MMA_TraitsINS4_25SM100_MMA_F8F6F4_2x1SM_SSEJSI_SI_fSF_SG_NS4_17integral_constantINS4_4UMMA5MajorELSQ_0EEESR_NSO_INSP_7ScaleInELSS_0EEEST_EEEEEENS4_6LayoutINS5_IJSC_SC_SC_EEENS5_IJNSA_ILi0EEESY_SY_EEEEENS5_IJNS4_10UnderscoreES11_S11_EEEEENS4_18SM100_TMA_2SM_LOADENS4_14ComposedLayoutINS4_7SwizzleILi3ELi4ELi3EEENS4_18smem_ptr_flag_bitsILi8EEENSW_INS5_IJNSA_ILi8EEENSA_ILi128EEEEEENS5_IJS1B_SC_EEEEEEEvNS4_8identityES14_S1F_vS1G_EENS_8epilogue10collective18CollectiveEpilogueINS1I_23Sm100TmaWarpSpecializedILi1ELi1ELi64ELb0ELb0EEEJNS5_IJS1B_SG_SF_EEENS5_IJNSW_IS1B_SC_EENSW_ISG_SC_EEEEESI_SJ_SI_SJ_NS1I_6fusion15FusionCallbacksIS1M_NS1R_17LinearCombinationISI_fSI_fLNS_15FloatRoundStyleE2EEES1N_S1Q_JEEENS4_5SM1004TMEM4LOAD26SM100_TMEM_LOAD_32dp32b64xENS4_13SM90_TMA_LOADENS15_INS16_ILi2ELi4ELi3EEES19_NSW_INS5_IJS1A_SG_EEENS5_IJSG_SC_EEEEEEENS4_39AutoVectorizingCopyWithAssumedAlignmentILi128EEENS4_14SM90_TMA_STOREES26_S28_S28_EEEvvEEEEvNT_6ParamsE) ;  /* 0xffffff8002247950 */ /* 0x000fea0003c3ffff */
.L_x_151:
[----:B------:R-:W-:-:S00]  /*7f70*/  BRA `(.L_x_151) ;  /* 0xfffffffc00fc7947 */ /* 0x000fc0000383ffff */
[----:B------:R-:W-:-:S00]  /*7f80*/  NOP ;  /* 0x0000000000007918 */ /* 0x000fc00000000000 */
[----:B------:R-:W-:-:S00]  /*7f90*/  NOP ;  /* 0x0000000000007918 */ /* 0x000fc00000000000 */
[----:B------:R-:W-:-:S00]  /*7fa0*/  NOP ;  /* 0x0000000000007918 */ /* 0x000fc00000000000 */
[----:B------:R-:W-:-:S00]  /*7fb0*/  NOP ;  /* 0x0000000000007918 */ /* 0x000fc00000000000 */
[----:B------:R-:W-:-:S00]  /*7fc0*/  NOP ;  /* 0x0000000000007918 */ /* 0x000fc00000000000 */
[----:B------:R-:W-:-:S00]  /*7fd0*/  NOP ;  /* 0x0000000000007918 */ /* 0x000fc00000000000 */
[----:B------:R-:W-:-:S00]  /*7fe0*/  NOP ;  /* 0x0000000000007918 */ /* 0x000fc00000000000 */
[----:B------:R-:W-:-:S00]  /*7ff0*/  NOP ;  /* 0x0000000000007918 */ /* 0x000fc00000000000 */
.L_x_152:


//--------------------- .nv.global.init           --------------------------
	.section	.nv.global.init,"aw",@progbits
.nv.global.init:
	.type		$str$27,@object
	.size		$str$27,($str$28 - $str$27)
$str$27:
        /*0000*/ 	.byte	0x28, 0x61, 0x64, 0x64, 0x72, 0x65, 0x73, 0x73, 0x20, 0x26, 0x20, 0x6d, 0x61, 0x73, 0x6b, 0x29
        /*0010*/ 	.byte	0x20, 0x3d, 0x3d, 0x20, 0x30, 0x00
	.type		$str$28,@object
	.size		$str$28,($str$26 - $str$28)
$str$28:
        /*0016*/ 	.byte	0x2f, 0x74, 0x6d, 0x70, 0x2f, 0x63, 0x75, 0x74, 0x6c, 0x61, 0x73, 0x73, 0x5f, 0x73, 0x77, 0x65
        /*0026*/ 	.byte	0x65, 0x70, 0x5f, 0x73, 0x72, 0x63, 0x2f, 0x69, 0x6e, 0x63, 0x6c, 0x75, 0x64, 0x65, 0x2f, 0x63
        /*0036*/ 	.byte	0x75, 0x74, 0x65, 0x2f, 0x70, 0x6f, 0x69, 0x6e, 0x74, 0x65, 0x72, 0x5f, 0x66, 0x6c, 0x61, 0x67
        /*0046*/ 	.byte	0x67, 0x65, 0x64, 0x2e, 0x68, 0x70, 0x70, 0x00
	.type		$str$26,@object
	.size		$str$26,($str$25 - $str$26)
$str$26:
        /*004e*/ 	.byte	0x2f, 0x74, 0x6d, 0x70, 0x2f, 0x63, 0x75, 0x74, 0x6c, 0x61, 0x73, 0x73, 0x5f, 0x73, 0x77, 0x65
        /*005e*/ 	.byte	0x65, 0x70, 0x5f, 0x73, 0x72, 0x63, 0x2f, 0x69, 0x6e, 0x63, 0x6c, 0x75, 0x64, 0x65, 0x2f, 0x63
        /*006e*/ 	.byte	0x75, 0x74, 0x65, 0x2f, 0x61, 0x74, 0x6f, 0x6d, 0x2f, 0x63, 0x6f, 0x70, 0x79, 0x5f, 0x74, 0x72
        /*007e*/ 	.byte	0x61, 0x69, 0x74, 0x73, 0x5f, 0x73, 0x6d, 0x31, 0x30, 0x30, 0x2e, 0x68, 0x70, 0x70, 0x00
	.type		$str$25,@object
	.size		$str$25,(__unnamed_1 - $str$25)
$str$25:
        /*008d*/ 	.byte	0x28, 0x28, 0x75, 0x69, 0x6e, 0x74, 0x33, 0x32, 0x5f, 0x74, 0x28, 0x74, 0x68, 0x72, 0x65, 0x61
        /*009d*/ 	.byte	0x64, 0x49, 0x64, 0x78, 0x2e, 0x78, 0x29, 0x20, 0x2f, 0x20, 0x33, 0x32, 0x29, 0x20, 0x25, 0x20
        /*00ad*/ 	.byte	0x34, 0x29, 0x20, 0x3d, 0x3d, 0x20, 0x28, 0x28, 0x28, 0x74, 0x6d, 0x65, 0x6d, 0x5f, 0x61, 0x64
        /*00bd*/ 	.byte	0x64, 0x72, 0x20, 0x3e, 0x3e, 0x20, 0x31, 0x36, 0x29, 0x20, 0x2f, 0x20, 0x33, 0x32, 0x29, 0x20
        /*00cd*/ 	.byte	0x25, 0x20, 0x34, 0x29, 0x00
	.type		__unnamed_1,@object
	.size		__unnamed_1,(__unnamed_2 - __unnamed_1)
__unnamed_1:
        /*00d2*/ 	.byte	0x61, 0x75, 0x74, 0x6f, 0x20, 0x63, 0x75, 0x74, 0x65, 0x3a, 0x3a, 0x61, 0x73, 0x5f, 0x70, 0x6f
        /* <DEDUP_REMOVED lines=24> */
        /*0262*/ 	.byte	0x43, 0x3c, 0x38, 0x31, 0x39, 0x32, 0x3e, 0x3e, 0x3e, 0x3e, 0x5d, 0x00
	.type		__unnamed_2,@object
	.size		__unnamed_2,(.L_2 - __unnamed_2)
__unnamed_2:
        /* <DEDUP_REMOVED lines=42> */
        /*050e*/ 	.byte	0x3e, 0x3e, 0x3e, 0x3e, 0x5d, 0x00
.L_2:


//--------------------- .nv.shared._ZN7cutlass13device_kernelINS_4gemm6kernel13GemmUniversalIN4cute5tupleIJiiiiEEENS1_10collective13CollectiveMmaINS1_35MainloopSm100TmaUmmaWarpSpecializedILi5ELi2ELi4ENS5_IJNS4_1CILi2EEENSA_ILi1EEESC_EEEEENS5_IJNSA_ILi256EEENSA_ILi64EEESF_EEENS_12float_e4m3_tENS5_IJlSC_lEEESI_SJ_NS4_8TiledMMAINS4_8MMA_AtomIJNS4_10MMA_TraitsINS4_25SM100_MMA_F8F6F4_2x1SM_SSEJSI_SI_fSF_SG_NS4_17integral_constantINS4_4UMMA5MajorELSQ_0EEESR_NSO_INSP_7ScaleInELSS_0EEEST_EEEEEENS4_6LayoutINS5_IJSC_SC_SC_EEENS5_IJNSA_ILi0EEESY_SY_EEEEENS5_IJNS4_10UnderscoreES11_S11_EEEEENS4_18SM100_TMA_2SM_LOADENS4_14ComposedLayoutINS4_7SwizzleILi3ELi4ELi3EEENS4_18smem_ptr_flag_bitsILi8EEENSW_INS5_IJNSA_ILi8EEENSA_ILi128EEEEEENS5_IJS1B_SC_EEEEEEEvNS4_8identityES14_S1F_vS1G_EENS_8epilogue10collective18CollectiveEpilogueINS1I_23Sm100TmaWarpSpecializedILi1ELi1ELi64ELb0ELb0EEEJNS5_IJS1B_SG_SF_EEENS5_IJNSW_IS1B_SC_EENSW_ISG_SC_EEEEESI_SJ_SI_SJ_NS1I_6fusion15FusionCallbacksIS1M_NS1R_17LinearCombinationISI_fSI_fLNS_15FloatRoundStyleE2EEES1N_S1Q_JEEENS4_5SM1004TMEM4LOAD26SM100_TMEM_LOAD_32dp32b64xENS4_13SM90_TMA_LOADENS15_INS16_ILi2ELi4ELi3EEES19_NSW_INS5_IJS1A_SG_EEENS5_IJSG_SC_EEEEEEENS4_39AutoVectorizingCopyWithAssumedAlignmentILi128EEENS4_14SM90_TMA_STOREES26_S28_S28_EEEvvEEEEvNT_6ParamsE --------------------------
	.section	.nv.shared._ZN7cutlass13device_kernelINS_4gemm6kernel13GemmUniversalIN4cute5tupleIJiiiiEEENS1_10collective13CollectiveMmaINS1_35MainloopSm100TmaUmmaWarpSpecializedILi5ELi2ELi4ENS5_IJNS4_1CILi2EEENSA_ILi1EEESC_EEEEENS5_IJNSA_ILi256EEENSA_ILi64EEESF_EEENS_12float_e4m3_tENS5_IJlSC_lEEESI_SJ_NS4_8TiledMMAINS4_8MMA_AtomIJNS4_10MMA_TraitsINS4_25SM100_MMA_F8F6F4_2x1SM_SSEJSI_SI_fSF_SG_NS4_17integral_constantINS4_4UMMA5MajorELSQ_0EEESR_NSO_INSP_7ScaleInELSS_0EEEST_EEEEEENS4_6LayoutINS5_IJSC_SC_SC_EEENS5_IJNSA_ILi0EEESY_SY_EEEEENS5_IJNS4_10UnderscoreES11_S11_EEEEENS4_18SM100_TMA_2SM_LOADENS4_14ComposedLayoutINS4_7SwizzleILi3ELi4ELi3EEENS4_18smem_ptr_flag_bitsILi8EEENSW_INS5_IJNSA_ILi8EEENSA_ILi128EEEEEENS5_IJS1B_SC_EEEEEEEvNS4_8identityES14_S1F_vS1G_EENS_8epilogue10collective18CollectiveEpilogueINS1I_23Sm100TmaWarpSpecializedILi1ELi1ELi64ELb0ELb0EEEJNS5_IJS1B_SG_SF_EEENS5_IJNSW_IS1B_SC_EENSW_ISG_SC_EEEEESI_SJ_SI_SJ_NS1I_6fusion15FusionCallbacksIS1M_NS1R_17LinearCombinationISI_fSI_fLNS_15FloatRoundStyleE2EEES1N_S1Q_JEEENS4_5SM1004TMEM4LOAD26SM100_TMEM_LOAD_32dp32b64xENS4_13SM90_TMA_LOADENS15_INS16_ILi2ELi4ELi3EEES19_NSW_INS5_IJS1A_SG_EEENS5_IJSG_SC_EEEEEEENS4_39AutoVectorizingCopyWithAssumedAlignmentILi128EEENS4_14SM90_TMA_STOREES26_S28_S28_EEEvvEEEEvNT_6ParamsE,"aw",@nobits
	.sectionflags	@""
	.align	16
	.zero		1024


//--------------------- .nv.shared.reserved.0     --------------------------
	.section	.nv.shared.reserved.0,"aw",@nobits
	.weak		__nv_reservedSMEM_offset_0_alias
	.size		__nv_reservedSMEM_offset_0_alias, 0, 64
	.other		__nv_reservedSMEM_offset_0_alias,@"STO_CUDA_RESERVED_SHARED STV_DEFAULT"
__nv_reservedSMEM_offset_0_alias:
	.zero		0
.nv.shared.reserved.0:
	.zero		64
	.weak		__nv_reservedSMEM_tcgen05_partition
	.type		__nv_reservedSMEM_tcgen05_partition,@object
	.size		__nv_reservedSMEM_tcgen05_partition,(.L_0 - __nv_reservedSMEM_tcgen05_partition)
__nv_reservedSMEM_tcgen05_partition:
	.zero		32
.L_0:


//--------------------- .nv.global                --------------------------
	.section	.nv.global,"aw",@nobits
.nv.global:
	.type		_ZN40_INTERNAL_dda34db3_4_k_cu_65abf67c_180054cute1_E,@object
	.size		_ZN40_INTERNAL_dda34db3_4_k_cu_65abf67c_180054cute1_E,(_ZN40_INTERNAL_dda34db3_4_k_cu_65abf67c_180054cuda3std3__45__cpo6cbeginE - _ZN40_INTERNAL_dda34db3_4_k_cu_65abf67c_180054cute1_E)
_ZN40_INTERNAL_dda34db3_4_k_cu_65abf67c_180054cute1_E:
	.zero		1
	.type		_ZN40_INTERNAL_dda34db3_4_k_cu_65abf67c_180054cuda3std3__45__cpo6cbeginE,@object
	.size		_ZN40_INTERNAL_dda34db3_4_k_cu_65abf67c_180054cuda3std3__45__cpo6cbeginE,(_ZN40_INTERNAL_dda34db3_4_k_cu_65abf67c_180054cuda3std3__48in_placeE - _ZN40_INTERNAL_dda34db3_4_k_cu_65abf67c_180054cuda3std3__45__cpo6cbeginE)
_ZN40_INTERNAL_dda34db3_4_k_cu_65abf67c_180054cuda3std3__45__cpo6cbeginE:
	.zero		1
	.type		_ZN40_INTERNAL_dda34db3_4_k_cu_65abf67c_180054cuda3std3__48in_placeE,@object
	.size		_ZN40_INTERNAL_dda34db3_4_k_cu_65abf67c_180054cuda3std3__48in_placeE,(_ZN40_INTERNAL_dda34db3_4_k_cu_65abf67c_180054cuda3std6ranges3__45__cpo9iter_moveE - _ZN40_INTERNAL_dda34db3_4_k_cu_65abf67c_180054cuda3std3__48in_placeE)
_ZN40_INTERNAL_dda34db3_4_k_cu_65abf67c_180054cuda3std3__48in_placeE:
	.zero		1
	.type		_ZN40_INTERNAL_dda34db3_4_k_cu_65abf67c_180054cuda3std6ranges3__45__cpo9iter_moveE,@object
	.size		_ZN40_INTERNAL_dda34db3_4_k_cu_65abf67c_180054cuda3std6ranges3__45__cpo9iter_moveE,(_ZN40_INTERNAL_dda34db3_4_k_cu_65abf67c_180054cuda3std3__45__cpo5beginE - _ZN40_INTERNAL_dda34db3_4_k_cu_65abf67c_180054cuda3std6ranges3__45__cpo9iter_moveE)
_ZN40_INTERNAL_dda34db3_4_k_cu_65abf67c_180054cuda3std6ranges3__45__cpo9iter_moveE:
	.zero		1
	.type		_ZN40_INTERNAL_dda34db3_4_k_cu_65abf67c_180054cuda3std3__45__cpo5beginE,@object
	.size		_ZN40_INTERNAL_dda34db3_4_k_cu_65abf67c_180054cuda3std3__45__cpo5beginE,(_ZN40_INTERNAL_dda34db3_4_k_cu_65abf67c_180054cuda3std3__442_GLOBAL__N__dda34db3_4_k_cu_65abf67c_180056ignoreE - _ZN40_INTERNAL_dda34db3_4_k_cu_65abf67c_180054cuda3std3__45__cpo5beginE)
_ZN40_INTERNAL_dda34db3_4_k_cu_65abf67c_180054cuda3std3__45__cpo5beginE:
	.zero		1
	.type		_ZN40_INTERNAL_dda34db3_4_k_cu_65abf67c_180054cuda3std3__442_GLOBAL__N__dda34db3_4_k_cu_65abf67c_180056ignoreE,@object
	.size		_ZN40_INTERNAL_dda34db3_4_k_cu_65abf67c_180054cuda3std3__442_GLOBAL__N__dda34db3_4_k_cu_65abf67c_180056ignoreE,(_ZN40_INTERNAL_dda34db3_4_k_cu_65abf67c_180054cute7productE - _ZN40_INTERNAL_dda34db3_4_k_cu_65abf67c_180054cuda3std3__442_GLOBAL__N__dda34db3_4_k_cu_65abf67c_180056ignoreE)
_ZN40_INTERNAL_dda34db3_4_k_cu_65abf67c_180054cuda3std3__442_GLOBAL__N__dda34db3_4_k_cu_65abf67c_180056ignoreE:
	.zero		1
	.type		_ZN40_INTERNAL_dda34db3_4_k_cu_65abf67c_180054cute7productE,@object
	.size		_ZN40_INTERNAL_dda34db3_4_k_cu_65abf67c_180054cute7productE,(_ZN40_INTERNAL_dda34db3_4_k_cu_65abf67c_180054cuda3std3__45__cpo3endE - _ZN40_INTERNAL_dda34db3_4_k_cu_65abf67c_180054cute7productE)
_ZN40_INTERNAL_dda34db3_4_k_cu_65abf67c_180054cute7productE:
	.zero		1
	.type		_ZN40_INTERNAL_dda34db3_4_k_cu_65abf67c_180054cuda3std3__45__cpo3endE,@object
	.size		_ZN40_INTERNAL_dda34db3_4_k_cu_65abf67c_180054cuda3std3__45__cpo3endE,(_ZN40_INTERNAL_dda34db3_4_k_cu_65abf67c_180054cuda3std3__419piecewise_constructE - _ZN40_INTERNAL_dda34db3_4_k_cu_65abf67c_180054cuda3std3__45__cpo3endE)
_ZN40_INTERNAL_dda34db3_4_k_cu_65abf67c_180054cuda3std3__45__cpo3endE:
	.zero		1
	.type		_ZN40_INTERNAL_dda34db3_4_k_cu_65abf67c_180054cuda3std3__419piecewise_constructE,@object
	.size		_ZN40_INTERNAL_dda34db3_4_k_cu_65abf67c_180054cuda3std3__419piecewise_constructE,(_ZN40_INTERNAL_dda34db3_4_k_cu_65abf67c_180054cuda3std3__45__cpo4cendE - _ZN40_INTERNAL_dda34db3_4_k_cu_65abf67c_180054cuda3std3__419piecewise_constructE)
_ZN40_INTERNAL_dda34db3_4_k_cu_65abf67c_180054cuda3std3__419piecewise_constructE:
	.zero		1
	.type		_ZN40_INTERNAL_dda34db3_4_k_cu_65abf67c_180054cuda3std3__45__cpo4cendE,@object
	.size		_ZN40_INTERNAL_dda34db3_4_k_cu_65abf67c_180054cuda3std3__45__cpo4cendE,(_ZN40_INTERNAL_dda34db3_4_k_cu_65abf67c_180054cuda3std6ranges3__45__cpo4swapE - _ZN40_INTERNAL_dda34db3_4_k_cu_65abf67c_180054cuda3std3__45__cpo4cendE)
_ZN40_INTERNAL_dda34db3_4_k_cu_65abf67c_180054cuda3std3__45__cpo4cendE:
	.zero		1
	.type		_ZN40_INTERNAL_dda34db3_4_k_cu_65abf67c_180054cuda3std6ranges3__45__cpo4swapE,@object
	.size		_ZN40_INTERNAL_dda34db3_4_k_cu_65abf67c_180054cuda3std6ranges3__45__cpo4swapE,(.L_10 - _ZN40_INTERNAL_dda34db3_4_k_cu_65abf67c_180054cuda3std6ranges3__45__cpo4swapE)
_ZN40_INTERNAL_dda34db3_4_k_cu_65abf67c_180054cuda3std6ranges3__45__cpo4swapE:
	.zero		1
.L_10:


//--------------------- .nv.constant0._ZN7cutlass13device_kernelINS_4gemm6kernel13GemmUniversalIN4cute5tupleIJiiiiEEENS1_10collective13CollectiveMmaINS1_35MainloopSm100TmaUmmaWarpSpecializedILi5ELi2ELi4ENS5_IJNS4_1CILi2EEENSA_ILi1EEESC_EEEEENS5_IJNSA_ILi256EEENSA_ILi64EEESF_EEENS_12float_e4m3_tENS5_IJlSC_lEEESI_SJ_NS4_8TiledMMAINS4_8MMA_AtomIJNS4_10MMA_TraitsINS4_25SM100_MMA_F8F6F4_2x1SM_SSEJSI_SI_fSF_SG_NS4_17integral_constantINS4_4UMMA5MajorELSQ_0EEESR_NSO_INSP_7ScaleInELSS_0EEEST_EEEEEENS4_6LayoutINS5_IJSC_SC_SC_EEENS5_IJNSA_ILi0EEESY_SY_EEEEENS5_IJNS4_10UnderscoreES11_S11_EEEEENS4_18SM100_TMA_2SM_LOADENS4_14ComposedLayoutINS4_7SwizzleILi3ELi4ELi3EEENS4_18smem_ptr_flag_bitsILi8EEENSW_INS5_IJNSA_ILi8EEENSA_ILi128EEEEEENS5_IJS1B_SC_EEEEEEEvNS4_8identityES14_S1F_vS1G_EENS_8epilogue10collective18CollectiveEpilogueINS1I_23Sm100TmaWarpSpecializedILi1ELi1ELi64ELb0ELb0EEEJNS5_IJS1B_SG_SF_EEENS5_IJNSW_IS1B_SC_EENSW_ISG_SC_EEEEESI_SJ_SI_SJ_NS1I_6fusion15FusionCallbacksIS1M_NS1R_17LinearCombinationISI_fSI_fLNS_15FloatRoundStyleE2EEES1N_S1Q_JEEENS4_5SM1004TMEM4LOAD26SM100_TMEM_LOAD_32dp32b64xENS4_13SM90_TMA_LOADENS15_INS16_ILi2ELi4ELi3EEES19_NSW_INS5_IJS1A_SG_EEENS5_IJSG_SC_EEEEEEENS4_39AutoVectorizingCopyWithAssumedAlignmentILi128EEENS4_14SM90_TMA_STOREES26_S28_S28_EEEvvEEEEvNT_6ParamsE --------------------------
	.section	.nv.constant0._ZN7cutlass13device_kernelINS_4gemm6kernel13GemmUniversalIN4cute5tupleIJiiiiEEENS1_10collective13CollectiveMmaINS1_35MainloopSm100TmaUmmaWarpSpecializedILi5ELi2ELi4ENS5_IJNS4_1CILi2EEENSA_ILi1EEESC_EEEEENS5_IJNSA_ILi256EEENSA_ILi64EEESF_EEENS_12float_e4m3_tENS5_IJlSC_lEEESI_SJ_NS4_8TiledMMAINS4_8MMA_AtomIJNS4_10MMA_TraitsINS4_25SM100_MMA_F8F6F4_2x1SM_SSEJSI_SI_fSF_SG_NS4_17integral_constantINS4_4UMMA5MajorELSQ_0EEESR_NSO_INSP_7ScaleInELSS_0EEEST_EEEEEENS4_6LayoutINS5_IJSC_SC_SC_EEENS5_IJNSA_ILi0EEESY_SY_EEEEENS5_IJNS4_10UnderscoreES11_S11_EEEEENS4_18SM100_TMA_2SM_LOADENS4_14ComposedLayoutINS4_7SwizzleILi3ELi4ELi3EEENS4_18smem_ptr_flag_bitsILi8EEENSW_INS5_IJNSA_ILi8EEENSA_ILi128EEEEEENS5_IJS1B_SC_EEEEEEEvNS4_8identityES14_S1F_vS1G_EENS_8epilogue10collective18CollectiveEpilogueINS1I_23Sm100TmaWarpSpecializedILi1ELi1ELi64ELb0ELb0EEEJNS5_IJS1B_SG_SF_EEENS5_IJNSW_IS1B_SC_EENSW_ISG_SC_EEEEESI_SJ_SI_SJ_NS1I_6fusion15FusionCallbacksIS1M_NS1R_17LinearCombinationISI_fSI_fLNS_15FloatRoundStyleE2EEES1N_S1Q_JEEENS4_5SM1004TMEM4LOAD26SM100_TMEM_LOAD_32dp32b64xENS4_13SM90_TMA_LOADENS15_INS16_ILi2ELi4ELi3EEES19_NSW_INS5_IJS1A_SG_EEENS5_IJSG_SC_EEEEEEENS4_39AutoVectorizingCopyWithAssumedAlignmentILi128EEENS4_14SM90_TMA_STOREES26_S28_S28_EEEvvEEEEvNT_6ParamsE,"a",@progbits
	.sectionflags	@""
	.align	4
.nv.constant0._ZN7cutlass13device_kernelINS_4gemm6kernel13GemmUniversalIN4cute5tupleIJiiiiEEENS1_10collective13CollectiveMmaINS1_35MainloopSm100TmaUmmaWarpSpecializedILi5ELi2ELi4ENS5_IJNS4_1CILi2EEENSA_ILi1EEESC_EEEEENS5_IJNSA_ILi256EEENSA_ILi64EEESF_EEENS_12float_e4m3_tENS5_IJlSC_lEEESI_SJ_NS4_8TiledMMAINS4_8MMA_AtomIJNS4_10MMA_TraitsINS4_25SM100_MMA_F8F6F4_2x1SM_SSEJSI_SI_fSF_SG_NS4_17integral_constantINS4_4UMMA5MajorELSQ_0EEESR_NSO_INSP_7ScaleInELSS_0EEEST_EEEEEENS4_6LayoutINS5_IJSC_SC_SC_EEENS5_IJNSA_ILi0EEESY_SY_EEEEENS5_IJNS4_10UnderscoreES11_S11_EEEEENS4_18SM100_TMA_2SM_LOADENS4_14ComposedLayoutINS4_7SwizzleILi3ELi4ELi3EEENS4_18smem_ptr_flag_bitsILi8EEENSW_INS5_IJNSA_ILi8EEENSA_ILi128EEEEEENS5_IJS1B_SC_EEEEEEEvNS4_8identityES14_S1F_vS1G_EENS_8epilogue10collective18CollectiveEpilogueINS1I_23Sm100TmaWarpSpecializedILi1ELi1ELi64ELb0ELb0EEEJNS5_IJS1B_SG_SF_EEENS5_IJNSW_IS1B_SC_EENSW_ISG_SC_EEEEESI_SJ_SI_SJ_NS1I_6fusion15FusionCallbacksIS1M_NS1R_17LinearCombinationISI_fSI_fLNS_15FloatRoundStyleE2EEES1N_S1Q_JEEENS4_5SM1004TMEM4LOAD26SM100_TMEM_LOAD_32dp32b64xENS4_13SM90_TMA_LOADENS15_INS16_ILi2ELi4ELi3EEES19_NSW_INS5_IJS1A_SG_EEENS5_IJSG_SC_EEEEEEENS4_39AutoVectorizingCopyWithAssumedAlignmentILi128EEENS4_14SM90_TMA_STOREES26_S28_S28_EEEvvEEEEvNT_6ParamsE:
	.zero		2944


//--------------------- SYMBOLS --------------------------

	.type		.nv.reservedSmem.offset0,@object
	.size		.nv.reservedSmem.offset0,0x4
	.type		.nv.reservedSmem.cap,@object
	.size		.nv.reservedSmem.cap,0x4
	.type		__assertfail,@function
